//
// Generated by NVIDIA NVVM Compiler
//
// Compiler Build ID: CL-36424714
// Cuda compilation tools, release 13.0, V13.0.88
// Based on NVVM 20.0.0
//

.version 9.0
.target sm_100
.address_size 64

	// .globl	_Z10put_bucketPiS_i
.extern .shared .align 16 .b8 sharedKey[];

.visible .entry _Z10put_bucketPiS_i(
	.param .u64 .ptr .align 1 _Z10put_bucketPiS_i_param_0,
	.param .u64 .ptr .align 1 _Z10put_bucketPiS_i_param_1,
	.param .u32 _Z10put_bucketPiS_i_param_2
)
{
	.reg .pred 	%p<50>;
	.reg .b32 	%r<199>;
	.reg .b64 	%rd<20>;

	ld.param.u64 	%rd9, [_Z10put_bucketPiS_i_param_0];
	ld.param.u64 	%rd10, [_Z10put_bucketPiS_i_param_1];
	ld.param.u32 	%r44, [_Z10put_bucketPiS_i_param_2];
	cvta.to.global.u64 	%rd1, %rd10;
	cvta.to.global.u64 	%rd11, %rd9;
	mov.u32 	%r45, %ctaid.x;
	mov.u32 	%r46, %ntid.x;
	mov.u32 	%r47, %tid.x;
	mad.lo.s32 	%r1, %r45, %r46, %r47;
	mul.wide.s32 	%rd12, %r1, 4;
	add.s64 	%rd2, %rd11, %rd12;
	mov.b32 	%r48, 0;
	st.global.u32 	[%rd2], %r48;
	bar.sync 	0;
	setp.ne.s32 	%p1, %r1, 0;
	setp.lt.s32 	%p2, %r44, 1;
	or.pred  	%p3, %p1, %p2;
	@%p3 bra 	$L__BB0_13;
	and.b32  	%r2, %r44, 15;
	setp.lt.u32 	%p4, %r44, 16;
	mov.b32 	%r188, 0;
	@%p4 bra 	$L__BB0_4;
	and.b32  	%r188, %r44, 2147483632;
	neg.s32 	%r186, %r188;
	mov.u32 	%r51, sharedKey;
	add.s32 	%r185, %r51, 32;
	add.s64 	%rd18, %rd1, 32;
$L__BB0_3:
	.pragma "nounroll";
	ld.global.u32 	%r52, [%rd18+-32];
	ld.global.u32 	%r53, [%rd18+-28];
	ld.global.u32 	%r54, [%rd18+-24];
	ld.global.u32 	%r55, [%rd18+-20];
	st.shared.v4.u32 	[%r185+-32], {%r52, %r53, %r54, %r55};
	ld.global.u32 	%r56, [%rd18+-16];
	ld.global.u32 	%r57, [%rd18+-12];
	ld.global.u32 	%r58, [%rd18+-8];
	ld.global.u32 	%r59, [%rd18+-4];
	st.shared.v4.u32 	[%r185+-16], {%r56, %r57, %r58, %r59};
	ld.global.u32 	%r60, [%rd18];
	ld.global.u32 	%r61, [%rd18+4];
	ld.global.u32 	%r62, [%rd18+8];
	ld.global.u32 	%r63, [%rd18+12];
	st.shared.v4.u32 	[%r185], {%r60, %r61, %r62, %r63};
	ld.global.u32 	%r64, [%rd18+16];
	ld.global.u32 	%r65, [%rd18+20];
	ld.global.u32 	%r66, [%rd18+24];
	ld.global.u32 	%r67, [%rd18+28];
	st.shared.v4.u32 	[%r185+16], {%r64, %r65, %r66, %r67};
	add.s32 	%r186, %r186, 16;
	add.s64 	%rd18, %rd18, 64;
	add.s32 	%r185, %r185, 64;
	setp.ne.s32 	%p5, %r186, 0;
	@%p5 bra 	$L__BB0_3;
$L__BB0_4:
	setp.eq.s32 	%p6, %r2, 0;
	@%p6 bra 	$L__BB0_13;
	and.b32  	%r10, %r44, 7;
	setp.lt.u32 	%p7, %r2, 8;
	@%p7 bra 	$L__BB0_7;
	mul.wide.u32 	%rd13, %r188, 4;
	add.s64 	%rd14, %rd1, %rd13;
	ld.global.u32 	%r68, [%rd14];
	shl.b32 	%r69, %r188, 2;
	mov.u32 	%r70, sharedKey;
	add.s32 	%r71, %r70, %r69;
	st.shared.u32 	[%r71], %r68;
	ld.global.u32 	%r72, [%rd14+4];
	st.shared.u32 	[%r71+4], %r72;
	ld.global.u32 	%r73, [%rd14+8];
	st.shared.u32 	[%r71+8], %r73;
	ld.global.u32 	%r74, [%rd14+12];
	st.shared.u32 	[%r71+12], %r74;
	ld.global.u32 	%r75, [%rd14+16];
	st.shared.u32 	[%r71+16], %r75;
	ld.global.u32 	%r76, [%rd14+20];
	st.shared.u32 	[%r71+20], %r76;
	ld.global.u32 	%r77, [%rd14+24];
	st.shared.u32 	[%r71+24], %r77;
	ld.global.u32 	%r78, [%rd14+28];
	st.shared.u32 	[%r71+28], %r78;
	add.s32 	%r188, %r188, 8;
$L__BB0_7:
	setp.eq.s32 	%p8, %r10, 0;
	@%p8 bra 	$L__BB0_13;
	and.b32  	%r13, %r44, 3;
	setp.lt.u32 	%p9, %r10, 4;
	@%p9 bra 	$L__BB0_10;
	mul.wide.u32 	%rd15, %r188, 4;
	add.s64 	%rd16, %rd1, %rd15;
	ld.global.u32 	%r79, [%rd16];
	shl.b32 	%r80, %r188, 2;
	mov.u32 	%r81, sharedKey;
	add.s32 	%r82, %r81, %r80;
	st.shared.u32 	[%r82], %r79;
	ld.global.u32 	%r83, [%rd16+4];
	st.shared.u32 	[%r82+4], %r83;
	ld.global.u32 	%r84, [%rd16+8];
	st.shared.u32 	[%r82+8], %r84;
	ld.global.u32 	%r85, [%rd16+12];
	st.shared.u32 	[%r82+12], %r85;
	add.s32 	%r188, %r188, 4;
$L__BB0_10:
	setp.eq.s32 	%p10, %r13, 0;
	@%p10 bra 	$L__BB0_13;
	shl.b32 	%r86, %r188, 2;
	mov.u32 	%r87, sharedKey;
	add.s32 	%r191, %r87, %r86;
	mul.wide.u32 	%rd17, %r188, 4;
	add.s64 	%rd19, %rd1, %rd17;
	neg.s32 	%r190, %r13;
$L__BB0_12:
	.pragma "nounroll";
	ld.global.u32 	%r88, [%rd19];
	st.shared.u32 	[%r191], %r88;
	add.s32 	%r191, %r191, 4;
	add.s64 	%rd19, %rd19, 4;
	add.s32 	%r190, %r190, 1;
	setp.ne.s32 	%p11, %r190, 0;
	@%p11 bra 	$L__BB0_12;
$L__BB0_13:
	setp.lt.s32 	%p12, %r44, 1;
	bar.sync 	0;
	@%p12 bra 	$L__BB0_84;
	and.b32  	%r22, %r44, 15;
	setp.lt.u32 	%p13, %r44, 16;
	mov.b32 	%r195, 0;
	@%p13 bra 	$L__BB0_49;
	and.b32  	%r195, %r44, 2147483632;
	mov.u32 	%r91, sharedKey;
	add.s32 	%r192, %r91, 32;
	neg.s32 	%r193, %r195;
$L__BB0_16:
	.pragma "nounroll";
	ld.shared.u32 	%r92, [%r192+-32];
	setp.ne.s32 	%p14, %r1, %r92;
	@%p14 bra 	$L__BB0_18;
	ld.global.u32 	%r93, [%rd2];
	add.s32 	%r94, %r93, 1;
	st.global.u32 	[%rd2], %r94;
$L__BB0_18:
	ld.shared.u32 	%r95, [%r192+-28];
	setp.ne.s32 	%p15, %r1, %r95;
	@%p15 bra 	$L__BB0_20;
	ld.global.u32 	%r96, [%rd2];
	add.s32 	%r97, %r96, 1;
	st.global.u32 	[%rd2], %r97;
$L__BB0_20:
	ld.shared.u32 	%r98, [%r192+-24];
	setp.ne.s32 	%p16, %r1, %r98;
	@%p16 bra 	$L__BB0_22;
	ld.global.u32 	%r99, [%rd2];
	add.s32 	%r100, %r99, 1;
	st.global.u32 	[%rd2], %r100;
$L__BB0_22:
	ld.shared.u32 	%r101, [%r192+-20];
	setp.ne.s32 	%p17, %r1, %r101;
	@%p17 bra 	$L__BB0_24;
	ld.global.u32 	%r102, [%rd2];
	add.s32 	%r103, %r102, 1;
	st.global.u32 	[%rd2], %r103;
$L__BB0_24:
	ld.shared.u32 	%r104, [%r192+-16];
	setp.ne.s32 	%p18, %r1, %r104;
	@%p18 bra 	$L__BB0_26;
	ld.global.u32 	%r105, [%rd2];
	add.s32 	%r106, %r105, 1;
	st.global.u32 	[%rd2], %r106;
$L__BB0_26:
	ld.shared.u32 	%r107, [%r192+-12];
	setp.ne.s32 	%p19, %r1, %r107;
	@%p19 bra 	$L__BB0_28;
	ld.global.u32 	%r108, [%rd2];
	add.s32 	%r109, %r108, 1;
	st.global.u32 	[%rd2], %r109;
$L__BB0_28:
	ld.shared.u32 	%r110, [%r192+-8];
	setp.ne.s32 	%p20, %r1, %r110;
	@%p20 bra 	$L__BB0_30;
	ld.global.u32 	%r111, [%rd2];
	add.s32 	%r112, %r111, 1;
	st.global.u32 	[%rd2], %r112;
$L__BB0_30:
	ld.shared.u32 	%r113, [%r192+-4];
	setp.ne.s32 	%p21, %r1, %r113;
	@%p21 bra 	$L__BB0_32;
	ld.global.u32 	%r114, [%rd2];
	add.s32 	%r115, %r114, 1;
	st.global.u32 	[%rd2], %r115;
$L__BB0_32:
	ld.shared.u32 	%r116, [%r192];
	setp.ne.s32 	%p22, %r1, %r116;
	@%p22 bra 	$L__BB0_34;
	ld.global.u32 	%r117, [%rd2];
	add.s32 	%r118, %r117, 1;
	st.global.u32 	[%rd2], %r118;
$L__BB0_34:
	ld.shared.u32 	%r119, [%r192+4];
	setp.ne.s32 	%p23, %r1, %r119;
	@%p23 bra 	$L__BB0_36;
	ld.global.u32 	%r120, [%rd2];
	add.s32 	%r121, %r120, 1;
	st.global.u32 	[%rd2], %r121;
$L__BB0_36:
	ld.shared.u32 	%r122, [%r192+8];
	setp.ne.s32 	%p24, %r1, %r122;
	@%p24 bra 	$L__BB0_38;
	ld.global.u32 	%r123, [%rd2];
	add.s32 	%r124, %r123, 1;
	st.global.u32 	[%rd2], %r124;
$L__BB0_38:
	ld.shared.u32 	%r125, [%r192+12];
	setp.ne.s32 	%p25, %r1, %r125;
	@%p25 bra 	$L__BB0_40;
	ld.global.u32 	%r126, [%rd2];
	add.s32 	%r127, %r126, 1;
	st.global.u32 	[%rd2], %r127;
$L__BB0_40:
	ld.shared.u32 	%r128, [%r192+16];
	setp.ne.s32 	%p26, %r1, %r128;
	@%p26 bra 	$L__BB0_42;
	ld.global.u32 	%r129, [%rd2];
	add.s32 	%r130, %r129, 1;
	st.global.u32 	[%rd2], %r130;
$L__BB0_42:
	ld.shared.u32 	%r131, [%r192+20];
	setp.ne.s32 	%p27, %r1, %r131;
	@%p27 bra 	$L__BB0_44;
	ld.global.u32 	%r132, [%rd2];
	add.s32 	%r133, %r132, 1;
	st.global.u32 	[%rd2], %r133;
$L__BB0_44:
	ld.shared.u32 	%r134, [%r192+24];
	setp.ne.s32 	%p28, %r1, %r134;
	@%p28 bra 	$L__BB0_46;
	ld.global.u32 	%r135, [%rd2];
	add.s32 	%r136, %r135, 1;
	st.global.u32 	[%rd2], %r136;
$L__BB0_46:
	ld.shared.u32 	%r137, [%r192+28];
	setp.ne.s32 	%p29, %r1, %r137;
	@%p29 bra 	$L__BB0_48;
	ld.global.u32 	%r138, [%rd2];
	add.s32 	%r139, %r138, 1;
	st.global.u32 	[%rd2], %r139;
$L__BB0_48:
	add.s32 	%r193, %r193, 16;
	add.s32 	%r192, %r192, 64;
	setp.ne.s32 	%p30, %r193, 0;
	@%p30 bra 	$L__BB0_16;
$L__BB0_49:
	setp.eq.s32 	%p31, %r22, 0;
	@%p31 bra 	$L__BB0_84;
	and.b32  	%r30, %r44, 7;
	setp.lt.u32 	%p32, %r22, 8;
	@%p32 bra 	$L__BB0_68;
	shl.b32 	%r140, %r195, 2;
	mov.u32 	%r141, sharedKey;
	add.s32 	%r31, %r141, %r140;
	ld.shared.u32 	%r142, [%r31];
	setp.ne.s32 	%p33, %r1, %r142;
	@%p33 bra 	$L__BB0_53;
	ld.global.u32 	%r143, [%rd2];
	add.s32 	%r144, %r143, 1;
	st.global.u32 	[%rd2], %r144;
$L__BB0_53:
	ld.shared.u32 	%r145, [%r31+4];
	setp.ne.s32 	%p34, %r1, %r145;
	@%p34 bra 	$L__BB0_55;
	ld.global.u32 	%r146, [%rd2];
	add.s32 	%r147, %r146, 1;
	st.global.u32 	[%rd2], %r147;
$L__BB0_55:
	ld.shared.u32 	%r148, [%r31+8];
	setp.ne.s32 	%p35, %r1, %r148;
	@%p35 bra 	$L__BB0_57;
	ld.global.u32 	%r149, [%rd2];
	add.s32 	%r150, %r149, 1;
	st.global.u32 	[%rd2], %r150;
$L__BB0_57:
	ld.shared.u32 	%r151, [%r31+12];
	setp.ne.s32 	%p36, %r1, %r151;
	@%p36 bra 	$L__BB0_59;
	ld.global.u32 	%r152, [%rd2];
	add.s32 	%r153, %r152, 1;
	st.global.u32 	[%rd2], %r153;
$L__BB0_59:
	ld.shared.u32 	%r154, [%r31+16];
	setp.ne.s32 	%p37, %r1, %r154;
	@%p37 bra 	$L__BB0_61;
	ld.global.u32 	%r155, [%rd2];
	add.s32 	%r156, %r155, 1;
	st.global.u32 	[%rd2], %r156;
$L__BB0_61:
	ld.shared.u32 	%r157, [%r31+20];
	setp.ne.s32 	%p38, %r1, %r157;
	@%p38 bra 	$L__BB0_63;
	ld.global.u32 	%r158, [%rd2];
	add.s32 	%r159, %r158, 1;
	st.global.u32 	[%rd2], %r159;
$L__BB0_63:
	ld.shared.u32 	%r160, [%r31+24];
	setp.ne.s32 	%p39, %r1, %r160;
	@%p39 bra 	$L__BB0_65;
	ld.global.u32 	%r161, [%rd2];
	add.s32 	%r162, %r161, 1;
	st.global.u32 	[%rd2], %r162;
$L__BB0_65:
	ld.shared.u32 	%r163, [%r31+28];
	setp.ne.s32 	%p40, %r1, %r163;
	@%p40 bra 	$L__BB0_67;
	ld.global.u32 	%r164, [%rd2];
	add.s32 	%r165, %r164, 1;
	st.global.u32 	[%rd2], %r165;
$L__BB0_67:
	add.s32 	%r195, %r195, 8;
$L__BB0_68:
	setp.eq.s32 	%p41, %r30, 0;
	@%p41 bra 	$L__BB0_84;
	and.b32  	%r34, %r44, 3;
	setp.lt.u32 	%p42, %r30, 4;
	@%p42 bra 	$L__BB0_79;
	shl.b32 	%r166, %r195, 2;
	mov.u32 	%r167, sharedKey;
	add.s32 	%r35, %r167, %r166;
	ld.shared.u32 	%r168, [%r35];
	setp.ne.s32 	%p43, %r1, %r168;
	@%p43 bra 	$L__BB0_72;
	ld.global.u32 	%r169, [%rd2];
	add.s32 	%r170, %r169, 1;
	st.global.u32 	[%rd2], %r170;
$L__BB0_72:
	ld.shared.u32 	%r171, [%r35+4];
	setp.ne.s32 	%p44, %r1, %r171;
	@%p44 bra 	$L__BB0_74;
	ld.global.u32 	%r172, [%rd2];
	add.s32 	%r173, %r172, 1;
	st.global.u32 	[%rd2], %r173;
$L__BB0_74:
	ld.shared.u32 	%r174, [%r35+8];
	setp.ne.s32 	%p45, %r1, %r174;
	@%p45 bra 	$L__BB0_76;
	ld.global.u32 	%r175, [%rd2];
	add.s32 	%r176, %r175, 1;
	st.global.u32 	[%rd2], %r176;
$L__BB0_76:
	ld.shared.u32 	%r177, [%r35+12];
	setp.ne.s32 	%p46, %r1, %r177;
	@%p46 bra 	$L__BB0_78;
	ld.global.u32 	%r178, [%rd2];
	add.s32 	%r179, %r178, 1;
	st.global.u32 	[%rd2], %r179;
$L__BB0_78:
	add.s32 	%r195, %r195, 4;
$L__BB0_79:
	setp.eq.s32 	%p47, %r34, 0;
	@%p47 bra 	$L__BB0_84;
	shl.b32 	%r180, %r195, 2;
	mov.u32 	%r181, sharedKey;
	add.s32 	%r198, %r181, %r180;
	neg.s32 	%r197, %r34;
$L__BB0_81:
	.pragma "nounroll";
	ld.shared.u32 	%r182, [%r198];
	setp.ne.s32 	%p48, %r1, %r182;
	@%p48 bra 	$L__BB0_83;
	ld.global.u32 	%r183, [%rd2];
	add.s32 	%r184, %r183, 1;
	st.global.u32 	[%rd2], %r184;
$L__BB0_83:
	add.s32 	%r198, %r198, 4;
	add.s32 	%r197, %r197, 1;
	setp.ne.s32 	%p49, %r197, 0;
	@%p49 bra 	$L__BB0_81;
$L__BB0_84:
	ret;

}
	// .globl	_Z4scanPiS_i
.visible .entry _Z4scanPiS_i(
	.param .u64 .ptr .align 1 _Z4scanPiS_i_param_0,
	.param .u64 .ptr .align 1 _Z4scanPiS_i_param_1,
	.param .u32 _Z4scanPiS_i_param_2
)
{
	.reg .pred 	%p<3>;
	.reg .b32 	%r<15>;
	.reg .b64 	%rd<10>;

	ld.param.u64 	%rd4, [_Z4scanPiS_i_param_0];
	ld.param.u64 	%rd5, [_Z4scanPiS_i_param_1];
	ld.param.u32 	%r4, [_Z4scanPiS_i_param_2];
	cvta.to.global.u64 	%rd1, %rd5;
	mov.u32 	%r5, %ctaid.x;
	mov.u32 	%r6, %ntid.x;
	mov.u32 	%r7, %tid.x;
	mad.lo.s32 	%r1, %r5, %r6, %r7;
	setp.lt.s32 	%p1, %r4, 2;
	@%p1 bra 	$L__BB1_3;
	cvta.to.global.u64 	%rd6, %rd4;
	mul.wide.s32 	%rd7, %r1, 4;
	add.s64 	%rd2, %rd6, %rd7;
	add.s64 	%rd3, %rd1, %rd7;
	mov.b32 	%r14, 1;
$L__BB1_2:
	ld.global.u32 	%r9, [%rd2];
	st.global.u32 	[%rd3], %r9;
	bar.sync 	0;
	sub.s32 	%r10, %r1, %r14;
	mul.wide.s32 	%rd8, %r10, 4;
	add.s64 	%rd9, %rd1, %rd8;
	ld.global.u32 	%r11, [%rd9];
	ld.global.u32 	%r12, [%rd2];
	add.s32 	%r13, %r12, %r11;
	st.global.u32 	[%rd2], %r13;
	bar.sync 	0;
	shl.b32 	%r14, %r14, 1;
	setp.lt.s32 	%p2, %r14, %r4;
	@%p2 bra 	$L__BB1_2;
$L__BB1_3:
	ret;

}
	// .globl	_Z11bucket_sortPiS_S_
.visible .entry _Z11bucket_sortPiS_S_(
	.param .u64 .ptr .align 1 _Z11bucket_sortPiS_S__param_0,
	.param .u64 .ptr .align 1 _Z11bucket_sortPiS_S__param_1,
	.param .u64 .ptr .align 1 _Z11bucket_sortPiS_S__param_2
)
{
	.reg .pred 	%p<3>;
	.reg .b32 	%r<16>;
	.reg .b64 	%rd<13>;

	ld.param.u64 	%rd6, [_Z11bucket_sortPiS_S__param_0];
	ld.param.u64 	%rd4, [_Z11bucket_sortPiS_S__param_1];
	ld.param.u64 	%rd5, [_Z11bucket_sortPiS_S__param_2];
	cvta.to.global.u64 	%rd7, %rd6;
	mov.u32 	%r7, %ctaid.x;
	mov.u32 	%r8, %ntid.x;
	mov.u32 	%r9, %tid.x;
	mad.lo.s32 	%r1, %r7, %r8, %r9;
	mul.wide.s32 	%rd8, %r1, 4;
	add.s64 	%rd1, %rd7, %rd8;
	ld.global.u32 	%r14, [%rd1];
	setp.lt.s32 	%p1, %r14, 1;
	@%p1 bra 	$L__BB2_3;
	cvta.to.global.u64 	%rd9, %rd4;
	add.s64 	%rd2, %rd9, %rd8;
	cvta.to.global.u64 	%rd3, %rd5;
	mov.b32 	%r15, 0;
$L__BB2_2:
	ld.global.u32 	%r11, [%rd2];
	add.s32 	%r12, %r11, %r15;
	sub.s32 	%r13, %r12, %r14;
	mul.wide.s32 	%rd11, %r13, 4;
	add.s64 	%rd12, %rd3, %rd11;
	st.global.u32 	[%rd12], %r1;
	add.s32 	%r15, %r15, 1;
	ld.global.u32 	%r14, [%rd1];
	setp.lt.s32 	%p2, %r15, %r14;
	@%p2 bra 	$L__BB2_2;
$L__BB2_3:
	ret;

}


// ===== COMPILED SASS (sm_100) =====

	.target	sm_100

	.elftype	@"ET_EXEC"


//--------------------- .note.nv.tkinfo           --------------------------
	.section	.note.nv.tkinfo,"",@"SHT_NOTE"
	.sectionflags	@"SHF_NOTE_NV_TKINFO"
	.tkinfo
        /*0018*/ 	.word	0x00000002
        /*0030*/ 	.string	""
        /*0030*/ 	.string	"ptxas"
        /*0030*/ 	.string	"Cuda compilation tools, release 13.0, V13.0.88"
        /*0030*/ 	.string	"Build cuda_13.0.r13.0/compiler.36424714_0"
        /*0030*/ 	.string	"-arch sm_100 -m 64 "



//--------------------- .note.nv.cuinfo           --------------------------
	.section	.note.nv.cuinfo,"",@"SHT_NOTE"
	.sectionflags	@"SHF_NOTE_NV_CUINFO"
        /*0018*/ 	.short	0x0002
        /*001a*/ 	.short	0x0064
        /*001c*/ 	.short	0x0082
	.zero		2


//--------------------- .nv.info                  --------------------------
	.section	.nv.info,"",@"SHT_CUDA_INFO"
	.align	4


	//----- nvinfo : EIATTR_REGCOUNT
	.align		4
        /*0000*/ 	.byte	0x04, 0x2f
        /*0002*/ 	.short	(.L_1 - .L_0)
	.align		4
.L_0:
        /*0004*/ 	.word	index@(_Z10put_bucketPiS_i)
        /*0008*/ 	.word	0x0000001e


	//----- nvinfo : EIATTR_FRAME_SIZE
	.align		4
.L_1:
        /*000c*/ 	.byte	0x04, 0x11
        /*000e*/ 	.short	(.L_3 - .L_2)
	.align		4
.L_2:
        /*0010*/ 	.word	index@(_Z10put_bucketPiS_i)
        /*0014*/ 	.word	0x00000000


	//----- nvinfo : EIATTR_REGCOUNT
	.align		4
.L_3:
        /*0018*/ 	.byte	0x04, 0x2f
        /*001a*/ 	.short	(.L_5 - .L_4)
	.align		4
.L_4:
        /*001c*/ 	.word	index@(_Z4scanPiS_i)
        /*0020*/ 	.word	0x00000012


	//----- nvinfo : EIATTR_FRAME_SIZE
	.align		4
.L_5:
        /*0024*/ 	.byte	0x04, 0x11
        /*0026*/ 	.short	(.L_7 - .L_6)
	.align		4
.L_6:
        /*0028*/ 	.word	index@(_Z4scanPiS_i)
        /*002c*/ 	.word	0x00000000


	//----- nvinfo : EIATTR_REGCOUNT
	.align		4
.L_7:
        /*0030*/ 	.byte	0x04, 0x2f
        /*0032*/ 	.short	(.L_9 - .L_8)
	.align		4
.L_8:
        /*0034*/ 	.word	index@(_Z11bucket_sortPiS_S_)
        /*0038*/ 	.word	0x00000010


	//----- nvinfo : EIATTR_FRAME_SIZE
	.align		4
.L_9:
        /*003c*/ 	.byte	0x04, 0x11
        /*003e*/ 	.short	(.L_11 - .L_10)
	.align		4
.L_10:
        /*0040*/ 	.word	index@(_Z11bucket_sortPiS_S_)
        /*0044*/ 	.word	0x00000000


	//----- nvinfo : EIATTR_MIN_STACK_SIZE
	.align		4
.L_11:
        /*0048*/ 	.byte	0x04, 0x12
        /*004a*/ 	.short	(.L_13 - .L_12)
	.align		4
.L_12:
        /*004c*/ 	.word	index@(_Z11bucket_sortPiS_S_)
        /*0050*/ 	.word	0x00000000


	//----- nvinfo : EIATTR_MIN_STACK_SIZE
	.align		4
.L_13:
        /*0054*/ 	.byte	0x04, 0x12
        /*0056*/ 	.short	(.L_15 - .L_14)
	.align		4
.L_14:
        /*0058*/ 	.word	index@(_Z4scanPiS_i)
        /*005c*/ 	.word	0x00000000


	//----- nvinfo : EIATTR_MIN_STACK_SIZE
	.align		4
.L_15:
        /*0060*/ 	.byte	0x04, 0x12
        /*0062*/ 	.short	(.L_17 - .L_16)
	.align		4
.L_16:
        /*0064*/ 	.word	index@(_Z10put_bucketPiS_i)
        /*0068*/ 	.word	0x00000000
.L_17:


//--------------------- .nv.compat                --------------------------
	.section	.nv.compat,"",@"SHT_CUDA_COMPAT_INFO"
	.align	4
        /*0000*/ 	.byte	0x02, 0x09, 0x00, 0x00, 0x02, 0x02, 0x01, 0x00, 0x02, 0x05, 0x05, 0x00, 0x03, 0x07, 0x01, 0x01
        /*0010*/ 	.byte	0x02, 0x03, 0x00, 0x00, 0x02, 0x06, 0x01, 0x00, 0x04, 0x0b, 0x08, 0x00, 0x09, 0x00, 0x00, 0x00
        /*0020*/ 	.byte	0x00, 0x00, 0x00, 0x00


//--------------------- .nv.info._Z11bucket_sortPiS_S_ --------------------------
	.section	.nv.info._Z11bucket_sortPiS_S_,"",@"SHT_CUDA_INFO"
	.sectionflags	@""
	.align	4


	//----- nvinfo : EIATTR_CUDA_API_VERSION
	.align		4
        /*0000*/ 	.byte	0x04, 0x37
        /*0002*/ 	.short	(.L_19 - .L_18)
.L_18:
        /*0004*/ 	.word	0x00000082


	//----- nvinfo : EIATTR_KPARAM_INFO
	.align		4
.L_19:
        /*0008*/ 	.byte	0x04, 0x17
        /*000a*/ 	.short	(.L_21 - .L_20)
.L_20:
        /*000c*/ 	.word	0x00000000
        /*0010*/ 	.short	0x0002
        /*0012*/ 	.short	0x0010
        /*0014*/ 	.byte	0x00, 0xf5, 0x21, 0x00


	//----- nvinfo : EIATTR_KPARAM_INFO
	.align		4
.L_21:
        /*0018*/ 	.byte	0x04, 0x17
        /*001a*/ 	.short	(.L_23 - .L_22)
.L_22:
        /*001c*/ 	.word	0x00000000
        /*0020*/ 	.short	0x0001
        /*0022*/ 	.short	0x0008
        /*0024*/ 	.byte	0x00, 0xf5, 0x21, 0x00


	//----- nvinfo : EIATTR_KPARAM_INFO
	.align		4
.L_23:
        /*0028*/ 	.byte	0x04, 0x17
        /*002a*/ 	.short	(.L_25 - .L_24)
.L_24:
        /*002c*/ 	.word	0x00000000
        /*0030*/ 	.short	0x0000
        /*0032*/ 	.short	0x0000
        /*0034*/ 	.byte	0x00, 0xf5, 0x21, 0x00


	//----- nvinfo : EIATTR_SPARSE_MMA_MASK
	.align		4
.L_25:
        /*0038*/ 	.byte	0x03, 0x50
        /*003a*/ 	.short	0x0000


	//----- nvinfo : EIATTR_MAXREG_COUNT
	.align		4
        /*003c*/ 	.byte	0x03, 0x1b
        /*003e*/ 	.short	0x00ff


	//----- nvinfo : EIATTR_MERCURY_ISA_VERSION
	.align		4
        /*0040*/ 	.byte	0x03, 0x5f
        /*0042*/ 	.short	0x0101


	//----- nvinfo : EIATTR_VRC_CTA_INIT_COUNT
	.align		4
        /*0044*/ 	.byte	0x02, 0x4a
	.zero		1
	.zero		1


	//----- nvinfo : EIATTR_EXIT_INSTR_OFFSETS
	.align		4
        /*0048*/ 	.byte	0x04, 0x1c
        /*004a*/ 	.short	(.L_27 - .L_26)


	//   ....[0]....
.L_26:
        /*004c*/ 	.word	0x000000a0


	//   ....[1]....
        /*0050*/ 	.word	0x00000170


	//----- nvinfo : EIATTR_CRS_STACK_SIZE
	.align		4
.L_27:
        /*0054*/ 	.byte	0x04, 0x1e
        /*0056*/ 	.short	(.L_29 - .L_28)
.L_28:
        /*0058*/ 	.word	0x00000000


	//----- nvinfo : EIATTR_CBANK_PARAM_SIZE
	.align		4
.L_29:
        /*005c*/ 	.byte	0x03, 0x19
        /*005e*/ 	.short	0x0018


	//----- nvinfo : EIATTR_PARAM_CBANK
	.align		4
        /*0060*/ 	.byte	0x04, 0x0a
        /*0062*/ 	.short	(.L_31 - .L_30)
	.align		4
.L_30:
        /*0064*/ 	.word	index@(.nv.constant0._Z11bucket_sortPiS_S_)
        /*0068*/ 	.short	0x0380
        /*006a*/ 	.short	0x0018


	//----- nvinfo : EIATTR_SW_WAR
	.align		4
.L_31:
        /*006c*/ 	.byte	0x04, 0x36
        /*006e*/ 	.short	(.L_33 - .L_32)
.L_32:
        /*0070*/ 	.word	0x00000008
.L_33:


//--------------------- .nv.info._Z4scanPiS_i     --------------------------
	.section	.nv.info._Z4scanPiS_i,"",@"SHT_CUDA_INFO"
	.sectionflags	@""
	.align	4


	//----- nvinfo : EIATTR_CUDA_API_VERSION
	.align		4
        /*0000*/ 	.byte	0x04, 0x37
        /*0002*/ 	.short	(.L_35 - .L_34)
.L_34:
        /*0004*/ 	.word	0x00000082


	//----- nvinfo : EIATTR_KPARAM_INFO
	.align		4
.L_35:
        /*0008*/ 	.byte	0x04, 0x17
        /*000a*/ 	.short	(.L_37 - .L_36)
.L_36:
        /*000c*/ 	.word	0x00000000
        /*0010*/ 	.short	0x0002
        /*0012*/ 	.short	0x0010
        /*0014*/ 	.byte	0x00, 0xf0, 0x11, 0x00


	//----- nvinfo : EIATTR_KPARAM_INFO
	.align		4
.L_37:
        /*0018*/ 	.byte	0x04, 0x17
        /*001a*/ 	.short	(.L_39 - .L_38)
.L_38:
        /*001c*/ 	.word	0x00000000
        /*0020*/ 	.short	0x0001
        /*0022*/ 	.short	0x0008
        /*0024*/ 	.byte	0x00, 0xf5, 0x21, 0x00


	//----- nvinfo : EIATTR_KPARAM_INFO
	.align		4
.L_39:
        /*0028*/ 	.byte	0x04, 0x17
        /*002a*/ 	.short	(.L_41 - .L_40)
.L_40:
        /*002c*/ 	.word	0x00000000
        /*0030*/ 	.short	0x0000
        /*0032*/ 	.short	0x0000
        /*0034*/ 	.byte	0x00, 0xf5, 0x21, 0x00


	//----- nvinfo : EIATTR_SPARSE_MMA_MASK
	.align		4
.L_41:
        /*0038*/ 	.byte	0x03, 0x50
        /*003a*/ 	.short	0x0000


	//----- nvinfo : EIATTR_MAXREG_COUNT
	.align		4
        /*003c*/ 	.byte	0x03, 0x1b
        /*003e*/ 	.short	0x00ff


	//----- nvinfo : EIATTR_NUM_BARRIERS
	.align		4
        /*0040*/ 	.byte	0x02, 0x4c
        /*0042*/ 	.byte	0x01
	.zero		1


	//----- nvinfo : EIATTR_MERCURY_ISA_VERSION
	.align		4
        /*0044*/ 	.byte	0x03, 0x5f
        /*0046*/ 	.short	0x0101


	//----- nvinfo : EIATTR_VRC_CTA_INIT_COUNT
	.align		4
        /*0048*/ 	.byte	0x02, 0x4a
	.zero		1
	.zero		1


	//----- nvinfo : EIATTR_EXIT_INSTR_OFFSETS
	.align		4
        /*004c*/ 	.byte	0x04, 0x1c
        /*004e*/ 	.short	(.L_43 - .L_42)


	//   ....[0]....
.L_42:
        /*0050*/ 	.word	0x00000060


	//   ....[1]....
        /*0054*/ 	.word	0x000001b0


	//----- nvinfo : EIATTR_CBANK_PARAM_SIZE
	.align		4
.L_43:
        /*0058*/ 	.byte	0x03, 0x19
        /*005a*/ 	.short	0x0014


	//----- nvinfo : EIATTR_PARAM_CBANK
	.align		4
        /*005c*/ 	.byte	0x04, 0x0a
        /*005e*/ 	.short	(.L_45 - .L_44)
	.align		4
.L_44:
        /*0060*/ 	.word	index@(.nv.constant0._Z4scanPiS_i)
        /*0064*/ 	.short	0x0380
        /*0066*/ 	.short	0x0014


	//----- nvinfo : EIATTR_SW_WAR
	.align		4
.L_45:
        /*0068*/ 	.byte	0x04, 0x36
        /*006a*/ 	.short	(.L_47 - .L_46)
.L_46:
        /*006c*/ 	.word	0x00000008
.L_47:


//--------------------- .nv.info._Z10put_bucketPiS_i --------------------------
	.section	.nv.info._Z10put_bucketPiS_i,"",@"SHT_CUDA_INFO"
	.sectionflags	@""
	.align	4


	//----- nvinfo : EIATTR_CUDA_API_VERSION
	.align		4
        /*0000*/ 	.byte	0x04, 0x37
        /*0002*/ 	.short	(.L_49 - .L_48)
.L_48:
        /*0004*/ 	.word	0x00000082


	//----- nvinfo : EIATTR_KPARAM_INFO
	.align		4
.L_49:
        /*0008*/ 	.byte	0x04, 0x17
        /*000a*/ 	.short	(.L_51 - .L_50)
.L_50:
        /*000c*/ 	.word	0x00000000
        /*0010*/ 	.short	0x0002
        /*0012*/ 	.short	0x0010
        /*0014*/ 	.byte	0x00, 0xf0, 0x11, 0x00


	//----- nvinfo : EIATTR_KPARAM_INFO
	.align		4
.L_51:
        /*0018*/ 	.byte	0x04, 0x17
        /*001a*/ 	.short	(.L_53 - .L_52)
.L_52:
        /*001c*/ 	.word	0x00000000
        /*0020*/ 	.short	0x0001
        /*0022*/ 	.short	0x0008
        /*0024*/ 	.byte	0x00, 0xf5, 0x21, 0x00


	//----- nvinfo : EIATTR_KPARAM_INFO
	.align		4
.L_53:
        /*0028*/ 	.byte	0x04, 0x17
        /*002a*/ 	.short	(.L_55 - .L_54)
.L_54:
        /*002c*/ 	.word	0x00000000
        /*0030*/ 	.short	0x0000
        /*0032*/ 	.short	0x0000
        /*0034*/ 	.byte	0x00, 0xf5, 0x21, 0x00


	//----- nvinfo : EIATTR_SPARSE_MMA_MASK
	.align		4
.L_55:
        /*0038*/ 	.byte	0x03, 0x50
        /*003a*/ 	.short	0x0000


	//----- nvinfo : EIATTR_MAXREG_COUNT
	.align		4
        /*003c*/ 	.byte	0x03, 0x1b
        /*003e*/ 	.short	0x00ff


	//----- nvinfo : EIATTR_NUM_BARRIERS
	.align		4
        /*0040*/ 	.byte	0x02, 0x4c
        /*0042*/ 	.byte	0x01
	.zero		1


	//----- nvinfo : EIATTR_MERCURY_ISA_VERSION
	.align		4
        /*0044*/ 	.byte	0x03, 0x5f
        /*0046*/ 	.short	0x0101


	//----- nvinfo : EIATTR_VRC_CTA_INIT_COUNT
	.align		4
        /*0048*/ 	.byte	0x02, 0x4a
	.zero		1
	.zero		1


	//----- nvinfo : EIATTR_EXIT_INSTR_OFFSETS
	.align		4
        /*004c*/ 	.byte	0x04, 0x1c
        /*004e*/ 	.short	(.L_57 - .L_56)


	//   ....[0]....
.L_56:
        /*0050*/ 	.word	0x00000760


	//   ....[1]....
        /*0054*/ 	.word	0x00000ca0


	//   ....[2]....
        /*0058*/ 	.word	0x00001110


	//   ....[3]....
        /*005c*/ 	.word	0x00001380


	//   ....[4]....
        /*0060*/ 	.word	0x00001470


	//----- nvinfo : EIATTR_CRS_STACK_SIZE
	.align		4
.L_57:
        /*0064*/ 	.byte	0x04, 0x1e
        /*0066*/ 	.short	(.L_59 - .L_58)
.L_58:
        /*0068*/ 	.word	0x00000000


	//----- nvinfo : EIATTR_CBANK_PARAM_SIZE
	.align		4
.L_59:
        /*006c*/ 	.byte	0x03, 0x19
        /*006e*/ 	.short	0x0014


	//----- nvinfo : EIATTR_PARAM_CBANK
	.align		4
        /*0070*/ 	.byte	0x04, 0x0a
        /*0072*/ 	.short	(.L_61 - .L_60)
	.align		4
.L_60:
        /*0074*/ 	.word	index@(.nv.constant0._Z10put_bucketPiS_i)
        /*0078*/ 	.short	0x0380
        /*007a*/ 	.short	0x0014


	//----- nvinfo : EIATTR_SW_WAR
	.align		4
.L_61:
        /*007c*/ 	.byte	0x04, 0x36
        /*007e*/ 	.short	(.L_63 - .L_62)
.L_62:
        /*0080*/ 	.word	0x00000008
.L_63:


//--------------------- .nv.callgraph             --------------------------
	.section	.nv.callgraph,"",@"SHT_CUDA_CALLGRAPH"
	.align	4
	.sectionentsize	8
	.align		4
        /*0000*/ 	.word	0x00000000
	.align		4
        /*0004*/ 	.word	0xffffffff
	.align		4
        /*0008*/ 	.word	0x00000000
	.align		4
        /*000c*/ 	.word	0xfffffffe
	.align		4
        /*0010*/ 	.word	0x00000000
	.align		4
        /*0014*/ 	.word	0xfffffffd
	.align		4
        /*0018*/ 	.word	0x00000000
	.align		4
        /*001c*/ 	.word	0xfffffffc


//--------------------- .text._Z11bucket_sortPiS_S_ --------------------------
	.section	.text._Z11bucket_sortPiS_S_,"ax",@progbits
	.align	128
        .global         _Z11bucket_sortPiS_S_
        .type           _Z11bucket_sortPiS_S_,@function
        .size           _Z11bucket_sortPiS_S_,(.L_x_41 - _Z11bucket_sortPiS_S_)
        .other          _Z11bucket_sortPiS_S_,@"STO_CUDA_ENTRY STV_DEFAULT"
_Z11bucket_sortPiS_S_:
.text._Z11bucket_sortPiS_S_:
[----:B------:R-:W-:Y:S01]  /*0000*/  LDC R1, c[0x0][0x37c] ;  /* 0x0000df00ff017b82 */ /* 0x000fe20000000800 */
[----:B------:R-:W0:Y:S07]  /*0010*/  S2R R0, SR_TID.X ;  /* 0x0000000000007919 */ /* 0x000e2e0000002100 */
[----:B------:R-:W0:Y:S01]  /*0020*/  S2UR UR6, SR_CTAID.X ;  /* 0x00000000000679c3 */ /* 0x000e220000002500 */
[----:B------:R-:W1:Y:S07]  /*0030*/  LDCU.64 UR4, c[0x0][0x358] ;  /* 0x00006b00ff0477ac */ /* 0x000e6e0008000a00 */
[----:B------:R-:W0:Y:S08]  /*0040*/  LDC R11, c[0x0][0x360] ;  /* 0x0000d800ff0b7b82 */ /* 0x000e300000000800 */
[----:B------:R-:W2:Y:S01]  /*0050*/  LDC.64 R2, c[0x0][0x380] ;  /* 0x0000e000ff027b82 */ /* 0x000ea20000000a00 */
[----:B0-----:R-:W-:-:S04]  /*0060*/  IMAD R11, R11, UR6, R0 ;  /* 0x000000060b0b7c24 */ /* 0x001fc8000f8e0200 */
[----:B--2---:R-:W-:-:S05]  /*0070*/  IMAD.WIDE R2, R11, 0x4, R2 ;  /* 0x000000040b027825 */ /* 0x004fca00078e0202 */
[----:B-1----:R-:W2:Y:S02]  /*0080*/  LDG.E R0, desc[UR4][R2.64] ;  /* 0x0000000402007981 */ /* 0x002ea4000c1e1900 */
[----:B--2---:R-:W-:-:S13]  /*0090*/  ISETP.GE.AND P0, PT, R0, 0x1, PT ;  /* 0x000000010000780c */ /* 0x004fda0003f06270 */
[----:B------:R-:W-:Y:S05]  /*00a0*/  @!P0 EXIT ;  /* 0x000000000000894d */ /* 0x000fea0003800000 */
[----:B------:R-:W0:Y:S01]  /*00b0*/  LDC.64 R4, c[0x0][0x388] ;  /* 0x0000e200ff047b82 */ /* 0x000e220000000a00 */
[----:B------:R-:W-:-:S07]  /*00c0*/  HFMA2 R13, -RZ, RZ, 0, 0 ;  /* 0x00000000ff0d7431 */ /* 0x000fce00000001ff */
[----:B------:R-:W1:Y:S01]  /*00d0*/  LDC.64 R8, c[0x0][0x390] ;  /* 0x0000e400ff087b82 */ /* 0x000e620000000a00 */
[----:B0-----:R-:W-:-:S07]  /*00e0*/  IMAD.WIDE R4, R11, 0x4, R4 ;  /* 0x000000040b047825 */ /* 0x001fce00078e0204 */
.L_x_0:
[----:B------:R-:W2:Y:S02]  /*00f0*/  LDG.E R6, desc[UR4][R4.64] ;  /* 0x0000000404067981 */ /* 0x000ea4000c1e1900 */
[----:B--2---:R-:W-:-:S05]  /*0100*/  IADD3 R7, PT, PT, -R0, R6, R13 ;  /* 0x0000000600077210 */ /* 0x004fca0007ffe10d */
[----:B-1----:R-:W-:-:S05]  /*0110*/  IMAD.WIDE R6, R7, 0x4, R8 ;  /* 0x0000000407067825 */ /* 0x002fca00078e0208 */
[----:B------:R0:W-:Y:S04]  /*0120*/  STG.E desc[UR4][R6.64], R11 ;  /* 0x0000000b06007986 */ /* 0x0001e8000c101904 */
[----:B------:R-:W2:Y:S01]  /*0130*/  LDG.E R0, desc[UR4][R2.64] ;  /* 0x0000000402007981 */ /* 0x000ea2000c1e1900 */
[----:B------:R-:W-:-:S04]  /*0140*/  IADD3 R13, PT, PT, R13, 0x1, RZ ;  /* 0x000000010d0d7810 */ /* 0x000fc80007ffe0ff */
[----:B--2---:R-:W-:-:S13]  /*0150*/  ISETP.GE.AND P0, PT, R13, R0, PT ;  /* 0x000000000d00720c */ /* 0x004fda0003f06270 */
[----:B0-----:R-:W-:Y:S05]  /*0160*/  @!P0 BRA `(.L_x_0) ;  /* 0xfffffffc00e08947 */ /* 0x001fea000383ffff */
[----:B------:R-:W-:Y:S05]  /*0170*/  EXIT ;  /* 0x000000000000794d */ /* 0x000fea0003800000 */
.L_x_1:
[----:B------:R-:W-:-:S00]  /*0180*/  BRA `(.L_x_1) ;  /* 0xfffffffc00fc7947 */ /* 0x000fc0000383ffff */
[----:B------:R-:W-:-:S00]  /*0190*/  NOP ;  /* 0x0000000000007918 */ /* 0x000fc00000000000 */
        /* <DEDUP_REMOVED lines=14> */
.L_x_41:


//--------------------- .text._Z4scanPiS_i        --------------------------
	.section	.text._Z4scanPiS_i,"ax",@progbits
	.align	128
        .global         _Z4scanPiS_i
        .type           _Z4scanPiS_i,@function
        .size           _Z4scanPiS_i,(.L_x_42 - _Z4scanPiS_i)
        .other          _Z4scanPiS_i,@"STO_CUDA_ENTRY STV_DEFAULT"
_Z4scanPiS_i:
.text._Z4scanPiS_i:
[----:B------:R-:W-:Y:S08]  /*0000*/  LDC R1, c[0x0][0x37c] ;  /* 0x0000df00ff017b82 */ /* 0x000ff00000000800 */
[----:B------:R-:W0:Y:S01]  /*0010*/  LDC R10, c[0x0][0x390] ;  /* 0x0000e400ff0a7b82 */ /* 0x000e220000000800 */
[----:B------:R-:W1:Y:S07]  /*0020*/  S2R R0, SR_TID.X ;  /* 0x0000000000007919 */ /* 0x000e6e0000002100 */
[----:B------:R-:W2:Y:S08]  /*0030*/  LDC R11, c[0x0][0x360] ;  /* 0x0000d800ff0b7b82 */ /* 0x000eb00000000800 */
[----:B------:R-:W3:Y:S01]  /*0040*/  S2UR UR4, SR_CTAID.X ;  /* 0x00000000000479c3 */ /* 0x000ee20000002500 */
[----:B0-----:R-:W-:-:S13]  /*0050*/  ISETP.GE.AND P0, PT, R10, 0x2, PT ;  /* 0x000000020a00780c */ /* 0x001fda0003f06270 */
[----:B-123--:R-:W-:Y:S05]  /*0060*/  @!P0 EXIT ;  /* 0x000000000000894d */ /* 0x00efea0003800000 */
[----:B------:R-:W0:Y:S01]  /*0070*/  LDC.64 R2, c[0x0][0x380] ;  /* 0x0000e000ff027b82 */ /* 0x000e220000000a00 */
[----:B------:R-:W-:Y:S01]  /*0080*/  IMAD R11, R11, UR4, R0 ;  /* 0x000000040b0b7c24 */ /* 0x000fe2000f8e0200 */
[----:B------:R-:W1:Y:S01]  /*0090*/  LDCU.64 UR6, c[0x0][0x358] ;  /* 0x00006b00ff0677ac */ /* 0x000e620008000a00 */
[----:B------:R-:W-:-:S05]  /*00a0*/  UMOV UR4, 0x1 ;  /* 0x0000000100047882 */ /* 0x000fca0000000000 */
[----:B------:R-:W2:Y:S01]  /*00b0*/  LDC.64 R8, c[0x0][0x388] ;  /* 0x0000e200ff087b82 */ /* 0x000ea20000000a00 */
[----:B0-----:R-:W-:-:S04]  /*00c0*/  IMAD.WIDE R2, R11, 0x4, R2 ;  /* 0x000000040b027825 */ /* 0x001fc800078e0202 */
[----:B-12---:R-:W-:-:S07]  /*00d0*/  IMAD.WIDE R4, R11, 0x4, R8 ;  /* 0x000000040b047825 */ /* 0x006fce00078e0208 */
.L_x_2:
[----:B0-----:R-:W2:Y:S01]  /*00e0*/  LDG.E R13, desc[UR6][R2.64] ;  /* 0x00000006020d7981 */ /* 0x001ea2000c1e1900 */
[----:B------:R-:W-:-:S05]  /*00f0*/  IADD3 R7, PT, PT, R11, -UR4, RZ ;  /* 0x800000040b077c10 */ /* 0x000fca000fffe0ff */
[----:B------:R-:W-:Y:S01]  /*0100*/  IMAD.WIDE R6, R7, 0x4, R8 ;  /* 0x0000000407067825 */ /* 0x000fe200078e0208 */
[----:B--2---:R0:W-:Y:S01]  /*0110*/  STG.E desc[UR6][R4.64], R13 ;  /* 0x0000000d04007986 */ /* 0x0041e2000c101906 */
[----:B------:R-:W-:Y:S06]  /*0120*/  BAR.SYNC.DEFER_BLOCKING 0x0 ;  /* 0x0000000000007b1d */ /* 0x000fec0000010000 */
[----:B------:R-:W2:Y:S04]  /*0130*/  LDG.E R6, desc[UR6][R6.64] ;  /* 0x0000000606067981 */ /* 0x000ea8000c1e1900 */
[----:B------:R-:W2:Y:S01]  /*0140*/  LDG.E R15, desc[UR6][R2.64] ;  /* 0x00000006020f7981 */ /* 0x000ea2000c1e1900 */
[----:B------:R-:W-:-:S06]  /*0150*/  USHF.L.U32 UR4, UR4, 0x1, URZ ;  /* 0x0000000104047899 */ /* 0x000fcc00080006ff */
[----:B------:R-:W-:Y:S02]  /*0160*/  ISETP.LE.AND P0, PT, R10, UR4, PT ;  /* 0x000000040a007c0c */ /* 0x000fe4000bf03270 */
[----:B--2---:R-:W-:-:S05]  /*0170*/  IADD3 R15, PT, PT, R6, R15, RZ ;  /* 0x0000000f060f7210 */ /* 0x004fca0007ffe0ff */
[----:B------:R0:W-:Y:S01]  /*0180*/  STG.E desc[UR6][R2.64], R15 ;  /* 0x0000000f02007986 */ /* 0x0001e2000c101906 */
[----:B------:R-:W-:Y:S06]  /*0190*/  BAR.SYNC.DEFER_BLOCKING 0x0 ;  /* 0x0000000000007b1d */ /* 0x000fec0000010000 */
[----:B------:R-:W-:Y:S05]  /*01a0*/  @!P0 BRA `(.L_x_2) ;  /* 0xfffffffc00cc8947 */ /* 0x000fea000383ffff */
[----:B------:R-:W-:Y:S05]  /*01b0*/  EXIT ;  /* 0x000000000000794d */ /* 0x000fea0003800000 */
.L_x_3:
        /* <DEDUP_REMOVED lines=12> */
.L_x_42:


//--------------------- .text._Z10put_bucketPiS_i --------------------------
	.section	.text._Z10put_bucketPiS_i,"ax",@progbits
	.align	128
        .global         _Z10put_bucketPiS_i
        .type           _Z10put_bucketPiS_i,@function
        .size           _Z10put_bucketPiS_i,(.L_x_43 - _Z10put_bucketPiS_i)
        .other          _Z10put_bucketPiS_i,@"STO_CUDA_ENTRY STV_DEFAULT"
_Z10put_bucketPiS_i:
.text._Z10put_bucketPiS_i:
[----:B------:R-:W-:Y:S01]  /*0000*/  LDC R1, c[0x0][0x37c] ;  /* 0x0000df00ff017b82 */ /* 0x000fe20000000800 */
[----:B------:R-:W0:Y:S07]  /*0010*/  S2R R5, SR_TID.X ;  /* 0x0000000000057919 */ /* 0x000e2e0000002100 */
[----:B------:R-:W0:Y:S01]  /*0020*/  S2UR UR4, SR_CTAID.X ;  /* 0x00000000000479c3 */ /* 0x000e220000002500 */
[----:B------:R-:W1:Y:S01]  /*0030*/  LDCU.64 UR8, c[0x0][0x358] ;  /* 0x00006b00ff0877ac */ /* 0x000e620008000a00 */
[----:B------:R-:W-:Y:S06]  /*0040*/  BSSY.RECONVERGENT B0, `(.L_x_4) ;  /* 0x0000070000007945 */ /* 0x000fec0003800200 */
[----:B------:R-:W0:Y:S08]  /*0050*/  LDC R20, c[0x0][0x360] ;  /* 0x0000d800ff147b82 */ /* 0x000e300000000800 */
[----:B------:R-:W2:Y:S08]  /*0060*/  LDC R0, c[0x0][0x390] ;  /* 0x0000e400ff007b82 */ /* 0x000eb00000000800 */
[----:B------:R-:W3:Y:S01]  /*0070*/  LDC.64 R2, c[0x0][0x380] ;  /* 0x0000e000ff027b82 */ /* 0x000ee20000000a00 */
[----:B0-----:R-:W-:Y:S01]  /*0080*/  IMAD R20, R20, UR4, R5 ;  /* 0x0000000414147c24 */ /* 0x001fe2000f8e0205 */
[----:B--2---:R-:W-:-:S04]  /*0090*/  ISETP.GE.AND P0, PT, R0, 0x1, PT ;  /* 0x000000010000780c */ /* 0x004fc80003f06270 */
[C---:B------:R-:W-:Y:S01]  /*00a0*/  ISETP.NE.OR P1, PT, R20.reuse, RZ, !P0 ;  /* 0x000000ff1400720c */ /* 0x040fe20004725670 */
[----:B---3--:R-:W-:-:S05]  /*00b0*/  IMAD.WIDE R2, R20, 0x4, R2 ;  /* 0x0000000414027825 */ /* 0x008fca00078e0202 */
[----:B-1----:R0:W-:Y:S01]  /*00c0*/  STG.E desc[UR8][R2.64], RZ ;  /* 0x000000ff02007986 */ /* 0x0021e2000c101908 */
[----:B------:R-:W-:Y:S06]  /*00d0*/  BAR.SYNC.DEFER_BLOCKING 0x0 ;  /* 0x0000000000007b1d */ /* 0x000fec0000010000 */
[----:B------:R-:W-:Y:S05]  /*00e0*/  @P1 BRA `(.L_x_5) ;  /* 0x0000000400941947 */ /* 0x000fea0003800000 */
[C---:B------:R-:W-:Y:S01]  /*00f0*/  ISETP.GE.U32.AND P1, PT, R0.reuse, 0x10, PT ;  /* 0x000000100000780c */ /* 0x040fe20003f26070 */
[----:B------:R-:W-:Y:S01]  /*0100*/  IMAD.MOV.U32 R21, RZ, RZ, RZ ;  /* 0x000000ffff157224 */ /* 0x000fe200078e00ff */
[----:B------:R-:W-:-:S04]  /*0110*/  LOP3.LUT R27, R0, 0xf, RZ, 0xc0, !PT ;  /* 0x0000000f001b7812 */ /* 0x000fc800078ec0ff */
[----:B------:R-:W-:-:S07]  /*0120*/  ISETP.NE.AND P2, PT, R27, RZ, PT ;  /* 0x000000ff1b00720c */ /* 0x000fce0003f45270 */
[----:B------:R-:W-:Y:S06]  /*0130*/  @!P1 BRA `(.L_x_6) ;  /* 0x00000000009c9947 */ /* 0x000fec0003800000 */
[----:B------:R-:W1:Y:S01]  /*0140*/  S2UR UR5, SR_CgaCtaId ;  /* 0x00000000000579c3 */ /* 0x000e620000008800 */
[----:B------:R-:W2:Y:S01]  /*0150*/  LDCU.64 UR6, c[0x0][0x388] ;  /* 0x00007100ff0677ac */ /* 0x000ea20008000a00 */
[----:B------:R-:W-:Y:S01]  /*0160*/  LOP3.LUT R21, R0, 0x7ffffff0, RZ, 0xc0, !PT ;  /* 0x7ffffff000157812 */ /* 0x000fe200078ec0ff */
[----:B------:R-:W-:-:S04]  /*0170*/  UMOV UR4, 0x400 ;  /* 0x0000040000047882 */ /* 0x000fc80000000000 */
[----:B------:R-:W-:Y:S01]  /*0180*/  IMAD.MOV R24, RZ, RZ, -R21 ;  /* 0x000000ffff187224 */ /* 0x000fe200078e0a15 */
[----:B--2---:R-:W-:Y:S02]  /*0190*/  UIADD3 UR6, UP0, UPT, UR6, 0x20, URZ ;  /* 0x0000002006067890 */ /* 0x004fe4000ff1e0ff */
[----:B-1----:R-:W-:-:S04]  /*01a0*/  ULEA UR4, UR5, UR4, 0x18 ;  /* 0x0000000405047291 */ /* 0x002fc8000f8ec0ff */
[----:B------:R-:W-:Y:S01]  /*01b0*/  IMAD.U32 R25, RZ, RZ, UR6 ;  /* 0x00000006ff197e24 */ /* 0x000fe2000f8e00ff */
[----:B------:R-:W-:Y:S02]  /*01c0*/  UIADD3.X UR5, UPT, UPT, URZ, UR7, URZ, UP0, !UPT ;  /* 0x00000007ff057290 */ /* 0x000fe400087fe4ff */
[----:B------:R-:W-:-:S04]  /*01d0*/  UIADD3 UR4, UPT, UPT, UR4, 0x20, URZ ;  /* 0x0000002004047890 */ /* 0x000fc8000fffe0ff */
[----:B------:R-:W-:-:S08]  /*01e0*/  IMAD.U32 R26, RZ, RZ, UR5 ;  /* 0x00000005ff1a7e24 */ /* 0x000fd0000f8e00ff */
.L_x_7:
[----:B------:R-:W-:Y:S02]  /*01f0*/  IMAD.MOV.U32 R22, RZ, RZ, R25 ;  /* 0x000000ffff167224 */ /* 0x000fe400078e0019 */
[----:B------:R-:W-:-:S05]  /*0200*/  IMAD.MOV.U32 R23, RZ, RZ, R26 ;  /* 0x000000ffff177224 */ /* 0x000fca00078e001a */
[----:B-1----:R-:W2:Y:S04]  /*0210*/  LDG.E R4, desc[UR8][R22.64+-0x20] ;  /* 0xffffe00816047981 */ /* 0x002ea8000c1e1900 */
[----:B------:R-:W2:Y:S04]  /*0220*/  LDG.E R5, desc[UR8][R22.64+-0x1c] ;  /* 0xffffe40816057981 */ /* 0x000ea8000c1e1900 */
[----:B------:R-:W2:Y:S04]  /*0230*/  LDG.E R6, desc[UR8][R22.64+-0x18] ;  /* 0xffffe80816067981 */ /* 0x000ea8000c1e1900 */
[----:B------:R-:W2:Y:S04]  /*0240*/  LDG.E R7, desc[UR8][R22.64+-0x14] ;  /* 0xffffec0816077981 */ /* 0x000ea8000c1e1900 */
[----:B------:R-:W3:Y:S04]  /*0250*/  LDG.E R8, desc[UR8][R22.64+-0x10] ;  /* 0xfffff00816087981 */ /* 0x000ee8000c1e1900 */
[----:B------:R-:W3:Y:S04]  /*0260*/  LDG.E R9, desc[UR8][R22.64+-0xc] ;  /* 0xfffff40816097981 */ /* 0x000ee8000c1e1900 */
[----:B------:R-:W3:Y:S04]  /*0270*/  LDG.E R10, desc[UR8][R22.64+-0x8] ;  /* 0xfffff808160a7981 */ /* 0x000ee8000c1e1900 */
[----:B------:R-:W3:Y:S04]  /*0280*/  LDG.E R11, desc[UR8][R22.64+-0x4] ;  /* 0xfffffc08160b7981 */ /* 0x000ee8000c1e1900 */
[----:B------:R-:W4:Y:S04]  /*0290*/  LDG.E R12, desc[UR8][R22.64] ;  /* 0x00000008160c7981 */ /* 0x000f28000c1e1900 */
[----:B------:R-:W4:Y:S04]  /*02a0*/  LDG.E R13, desc[UR8][R22.64+0x4] ;  /* 0x00000408160d7981 */ /* 0x000f28000c1e1900 */
[----:B------:R-:W4:Y:S04]  /*02b0*/  LDG.E R14, desc[UR8][R22.64+0x8] ;  /* 0x00000808160e7981 */ /* 0x000f28000c1e1900 */
[----:B------:R-:W4:Y:S04]  /*02c0*/  LDG.E R15, desc[UR8][R22.64+0xc] ;  /* 0x00000c08160f7981 */ /* 0x000f28000c1e1900 */
[----:B------:R-:W5:Y:S04]  /*02d0*/  LDG.E R16, desc[UR8][R22.64+0x10] ;  /* 0x0000100816107981 */ /* 0x000f68000c1e1900 */
[----:B------:R-:W5:Y:S04]  /*02e0*/  LDG.E R17, desc[UR8][R22.64+0x14] ;  /* 0x0000140816117981 */ /* 0x000f68000c1e1900 */
[----:B------:R-:W5:Y:S04]  /*02f0*/  LDG.E R18, desc[UR8][R22.64+0x18] ;  /* 0x0000180816127981 */ /* 0x000f68000c1e1900 */
[----:B------:R-:W5:Y:S01]  /*0300*/  LDG.E R19, desc[UR8][R22.64+0x1c] ;  /* 0x00001c0816137981 */ /* 0x000f62000c1e1900 */
[----:B------:R-:W-:Y:S01]  /*0310*/  VIADD R24, R24, 0x10 ;  /* 0x0000001018187836 */ /* 0x000fe20000000000 */
[----:B------:R-:W-:-:S04]  /*0320*/  IADD3 R25, P3, PT, R22, 0x40, RZ ;  /* 0x0000004016197810 */ /* 0x000fc80007f7e0ff */
[----:B------:R-:W-:Y:S01]  /*0330*/  ISETP.NE.AND P1, PT, R24, RZ, PT ;  /* 0x000000ff1800720c */ /* 0x000fe20003f25270 */
[----:B------:R-:W-:Y:S01]  /*0340*/  IMAD.X R26, RZ, RZ, R23, P3 ;  /* 0x000000ffff1a7224 */ /* 0x000fe200018e0617 */
[----:B--2---:R1:W-:Y:S04]  /*0350*/  STS.128 [UR4+-0x20], R4 ;  /* 0xffffe004ff007988 */ /* 0x0043e80008000c04 */
[----:B---3--:R1:W-:Y:S04]  /*0360*/  STS.128 [UR4+-0x10], R8 ;  /* 0xfffff008ff007988 */ /* 0x0083e80008000c04 */
[----:B----4-:R1:W-:Y:S04]  /*0370*/  STS.128 [UR4], R12 ;  /* 0x0000000cff007988 */ /* 0x0103e80008000c04 */
[----:B-----5:R1:W-:Y:S01]  /*0380*/  STS.128 [UR4+0x10], R16 ;  /* 0x00001010ff007988 */ /* 0x0203e20008000c04 */
[----:B------:R-:W-:Y:S01]  /*0390*/  UIADD3 UR4, UPT, UPT, UR4, 0x40, URZ ;  /* 0x0000004004047890 */ /* 0x000fe2000fffe0ff */
[----:B------:R-:W-:Y:S11]  /*03a0*/  @P1 BRA `(.L_x_7) ;  /* 0xfffffffc00901947 */ /* 0x000ff6000383ffff */
.L_x_6:
[----:B------:R-:W-:Y:S05]  /*03b0*/  @!P2 BRA `(.L_x_5) ;  /* 0x0000000000e0a947 */ /* 0x000fea0003800000 */
[----:B------:R-:W-:Y:S02]  /*03c0*/  ISETP.GE.U32.AND P1, PT, R27, 0x8, PT ;  /* 0x000000081b00780c */ /* 0x000fe40003f26070 */
[----:B-1----:R-:W-:-:S04]  /*03d0*/  LOP3.LUT R16, R0, 0x7, RZ, 0xc0, !PT ;  /* 0x0000000700107812 */ /* 0x002fc800078ec0ff */
[----:B------:R-:W-:-:S07]  /*03e0*/  ISETP.NE.AND P2, PT, R16, RZ, PT ;  /* 0x000000ff1000720c */ /* 0x000fce0003f45270 */
[----:B------:R-:W-:Y:S06]  /*03f0*/  @!P1 BRA `(.L_x_8) ;  /* 0x0000000000449947 */ /* 0x000fec0003800000 */
[----:B------:R-:W1:Y:S02]  /*0400*/  LDC.64 R12, c[0x0][0x388] ;  /* 0x0000e200ff0c7b82 */ /* 0x000e640000000a00 */
[----:B-1----:R-:W-:-:S05]  /*0410*/  IMAD.WIDE.U32 R12, R21, 0x4, R12 ;  /* 0x00000004150c7825 */ /* 0x002fca00078e000c */
[----:B------:R-:W2:Y:S04]  /*0420*/  LDG.E R4, desc[UR8][R12.64] ;  /* 0x000000080c047981 */ /* 0x000ea8000c1e1900 */
[----:B------:R-:W2:Y:S04]  /*0430*/  LDG.E R5, desc[UR8][R12.64+0x4] ;  /* 0x000004080c057981 */ /* 0x000ea8000c1e1900 */
[----:B------:R-:W2:Y:S04]  /*0440*/  LDG.E R6, desc[UR8][R12.64+0x8] ;  /* 0x000008080c067981 */ /* 0x000ea8000c1e1900 */
[----:B------:R-:W2:Y:S04]  /*0450*/  LDG.E R7, desc[UR8][R12.64+0xc] ;  /* 0x00000c080c077981 */ /* 0x000ea8000c1e1900 */
[----:B------:R-:W3:Y:S04]  /*0460*/  LDG.E R8, desc[UR8][R12.64+0x10] ;  /* 0x000010080c087981 */ /* 0x000ee8000c1e1900 */
[----:B------:R-:W3:Y:S04]  /*0470*/  LDG.E R9, desc[UR8][R12.64+0x14] ;  /* 0x000014080c097981 */ /* 0x000ee8000c1e1900 */
[----:B------:R-:W3:Y:S04]  /*0480*/  LDG.E R10, desc[UR8][R12.64+0x18] ;  /* 0x000018080c0a7981 */ /* 0x000ee8000c1e1900 */
[----:B------:R-:W3:Y:S01]  /*0490*/  LDG.E R11, desc[UR8][R12.64+0x1c] ;  /* 0x00001c080c0b7981 */ /* 0x000ee2000c1e1900 */
[----:B------:R-:W-:Y:S01]  /*04a0*/  MOV R14, 0x400 ;  /* 0x00000400000e7802 */ /* 0x000fe20000000f00 */
[----:B------:R-:W1:Y:S03]  /*04b0*/  S2R R15, SR_CgaCtaId ;  /* 0x00000000000f7919 */ /* 0x000e660000008800 */
[----:B-1----:R-:W-:-:S05]  /*04c0*/  LEA R14, R15, R14, 0x18 ;  /* 0x0000000e0f0e7211 */ /* 0x002fca00078ec0ff */
[C---:B------:R-:W-:Y:S02]  /*04d0*/  IMAD R14, R21.reuse, 0x4, R14 ;  /* 0x00000004150e7824 */ /* 0x040fe400078e020e */
[----:B------:R-:W-:-:S03]  /*04e0*/  VIADD R21, R21, 0x8 ;  /* 0x0000000815157836 */ /* 0x000fc60000000000 */
[----:B--2---:R1:W-:Y:S04]  /*04f0*/  STS.128 [R14], R4 ;  /* 0x000000040e007388 */ /* 0x0043e80000000c00 */
[----:B---3--:R1:W-:Y:S02]  /*0500*/  STS.128 [R14+0x10], R8 ;  /* 0x000010080e007388 */ /* 0x0083e40000000c00 */
.L_x_8:
        /* <DEDUP_REMOVED lines=10> */
[----:B------:R-:W2:Y:S01]  /*05b0*/  LDG.E R7, desc[UR8][R8.64+0xc] ;  /* 0x00000c0808077981 */ /* 0x000ea2000c1e1900 */
[----:B------:R-:W-:Y:S01]  /*05c0*/  MOV R11, 0x400 ;  /* 0x00000400000b7802 */ /* 0x000fe20000000f00 */
[----:B------:R-:W1:Y:S03]  /*05d0*/  S2R R12, SR_CgaCtaId ;  /* 0x00000000000c7919 */ /* 0x000e660000008800 */
[----:B-1----:R-:W-:-:S05]  /*05e0*/  LEA R12, R12, R11, 0x18 ;  /* 0x0000000b0c0c7211 */ /* 0x002fca00078ec0ff */
[C---:B------:R-:W-:Y:S02]  /*05f0*/  IMAD R12, R21.reuse, 0x4, R12 ;  /* 0x00000004150c7824 */ /* 0x040fe400078e020c */
[----:B------:R-:W-:-:S03]  /*0600*/  VIADD R21, R21, 0x4 ;  /* 0x0000000415157836 */ /* 0x000fc60000000000 */
[----:B--2---:R1:W-:Y:S04]  /*0610*/  STS.128 [R12], R4 ;  /* 0x000000040c007388 */ /* 0x0043e80000000c00 */
.L_x_9:
[----:B------:R-:W-:Y:S05]  /*0620*/  @!P2 BRA `(.L_x_5) ;  /* 0x000000000044a947 */ /* 0x000fea0003800000 */
[----:B-1----:R-:W1:Y:S01]  /*0630*/  S2R R7, SR_CgaCtaId ;  /* 0x0000000000077919 */ /* 0x002e620000008800 */
[----:B------:R-:W2:Y:S01]  /*0640*/  LDC.64 R4, c[0x0][0x388] ;  /* 0x0000e200ff047b82 */ /* 0x000ea20000000a00 */
[----:B------:R-:W-:Y:S01]  /*0650*/  MOV R6, 0x400 ;  /* 0x0000040000067802 */ /* 0x000fe20000000f00 */
[----:B------:R-:W-:Y:S02]  /*0660*/  IMAD.MOV R10, RZ, RZ, -R10 ;  /* 0x000000ffff0a7224 */ /* 0x000fe400078e0a0a */
[----:B--2---:R-:W-:Y:S01]  /*0670*/  IMAD.WIDE.U32 R4, R21, 0x4, R4 ;  /* 0x0000000415047825 */ /* 0x004fe200078e0004 */
[----:B-1----:R-:W-:-:S05]  /*0680*/  LEA R6, R7, R6, 0x18 ;  /* 0x0000000607067211 */ /* 0x002fca00078ec0ff */
[----:B------:R-:W-:Y:S02]  /*0690*/  IMAD R21, R21, 0x4, R6 ;  /* 0x0000000415157824 */ /* 0x000fe400078e0206 */
[----:B------:R-:W-:-:S07]  /*06a0*/  IMAD.MOV.U32 R6, RZ, RZ, R4 ;  /* 0x000000ffff067224 */ /* 0x000fce00078e0004 */
.L_x_10:
[----:B------:R-:W-:-:S06]  /*06b0*/  IMAD.MOV.U32 R4, RZ, RZ, R6 ;  /* 0x000000ffff047224 */ /* 0x000fcc00078e0006 */
[----:B------:R1:W2:Y:S01]  /*06c0*/  LDG.E R4, desc[UR8][R4.64] ;  /* 0x0000000804047981 */ /* 0x0002a2000c1e1900 */
[----:B------:R-:W-:Y:S01]  /*06d0*/  VIADD R10, R10, 0x1 ;  /* 0x000000010a0a7836 */ /* 0x000fe20000000000 */
[----:B------:R-:W-:-:S04]  /*06e0*/  IADD3 R6, P2, PT, R6, 0x4, RZ ;  /* 0x0000000406067810 */ /* 0x000fc80007f5e0ff */
[----:B------:R-:W-:Y:S01]  /*06f0*/  ISETP.NE.AND P1, PT, R10, RZ, PT ;  /* 0x000000ff0a00720c */ /* 0x000fe20003f25270 */
[----:B-1----:R-:W-:Y:S01]  /*0700*/  IMAD.X R5, RZ, RZ, R5, P2 ;  /* 0x000000ffff057224 */ /* 0x002fe200010e0605 */
[----:B--2---:R1:W-:Y:S02]  /*0710*/  STS [R21], R4 ;  /* 0x0000000415007388 */ /* 0x0043e40000000800 */
[----:B-1----:R-:W-:-:S09]  /*0720*/  VIADD R21, R21, 0x4 ;  /* 0x0000000415157836 */ /* 0x002fd20000000000 */
[----:B------:R-:W-:Y:S05]  /*0730*/  @P1 BRA `(.L_x_10) ;  /* 0xfffffffc00dc1947 */ /* 0x000fea000383ffff */
.L_x_5:
[----:B------:R-:W-:Y:S05]  /*0740*/  BSYNC.RECONVERGENT B0 ;  /* 0x0000000000007941 */ /* 0x000fea0003800200 */
.L_x_4:
[----:B------:R-:W-:Y:S06]  /*0750*/  BAR.SYNC.DEFER_BLOCKING 0x0 ;  /* 0x0000000000007b1d */ /* 0x000fec0000010000 */
[----:B------:R-:W-:Y:S05]  /*0760*/  @!P0 EXIT ;  /* 0x000000000000894d */ /* 0x000fea0003800000 */
[C---:B------:R-:W-:Y:S01]  /*0770*/  ISETP.GE.U32.AND P1, PT, R0.reuse, 0x10, PT ;  /* 0x000000100000780c */ /* 0x040fe20003f26070 */
[----:B-1----:R-:W-:Y:S01]  /*0780*/  IMAD.MOV.U32 R8, RZ, RZ, RZ ;  /* 0x000000ffff087224 */ /* 0x002fe200078e00ff */
[----:B------:R-:W-:-:S04]  /*0790*/  LOP3.LUT R10, R0, 0xf, RZ, 0xc0, !PT ;  /* 0x0000000f000a7812 */ /* 0x000fc800078ec0ff */
[----:B------:R-:W-:-:S07]  /*07a0*/  ISETP.NE.AND P0, PT, R10, RZ, PT ;  /* 0x000000ff0a00720c */ /* 0x000fce0003f05270 */
[----:B------:R-:W-:Y:S06]  /*07b0*/  @!P1 BRA `(.L_x_11) ;  /* 0x0000000400389947 */ /* 0x000fec0003800000 */
[----:B------:R-:W1:Y:S01]  /*07c0*/  S2UR UR5, SR_CgaCtaId ;  /* 0x00000000000579c3 */ /* 0x000e620000008800 */
[----:B------:R-:W-:Y:S01]  /*07d0*/  LOP3.LUT R8, R0, 0x7ffffff0, RZ, 0xc0, !PT ;  /* 0x7ffffff000087812 */ /* 0x000fe200078ec0ff */
[----:B------:R-:W-:-:S04]  /*07e0*/  UMOV UR4, 0x400 ;  /* 0x0000040000047882 */ /* 0x000fc80000000000 */
[----:B------:R-:W-:Y:S01]  /*07f0*/  IMAD.MOV R0, RZ, RZ, -R8 ;  /* 0x000000ffff007224 */ /* 0x000fe200078e0a08 */
[----:B-1----:R-:W-:-:S04]  /*0800*/  ULEA UR4, UR5, UR4, 0x18 ;  /* 0x0000000405047291 */ /* 0x002fc8000f8ec0ff */
[----:B------:R-:W-:-:S12]  /*0810*/  UIADD3 UR4, UPT, UPT, UR4, 0x20, URZ ;  /* 0x0000002004047890 */ /* 0x000fd8000fffe0ff */
.L_x_12:
[----:B-1----:R-:W1:Y:S02]  /*0820*/  LDS.128 R4, [UR4+-0x20] ;  /* 0xffffe004ff047984 */ /* 0x002e640008000c00 */
[----:B-1----:R-:W-:-:S13]  /*0830*/  ISETP.NE.AND P1, PT, R20, R4, PT ;  /* 0x000000041400720c */ /* 0x002fda0003f25270 */
[----:B------:R-:W2:Y:S01]  /*0840*/  @!P1 LDG.E R4, desc[UR8][R2.64] ;  /* 0x0000000802049981 */ /* 0x000ea2000c1e1900 */
[----:B------:R-:W-:Y:S01]  /*0850*/  ISETP.NE.AND P2, PT, R20, R5, PT ;  /* 0x000000051400720c */ /* 0x000fe20003f45270 */
[----:B--2---:R-:W-:-:S05]  /*0860*/  @!P1 VIADD R9, R4, 0x1 ;  /* 0x0000000104099836 */ /* 0x004fca0000000000 */
[----:B------:R-:W-:Y:S07]  /*0870*/  @!P1 STG.E desc[UR8][R2.64], R9 ;  /* 0x0000000902009986 */ /* 0x000fee000c101908 */
[----:B------:R-:W2:Y:S01]  /*0880*/  @!P2 LDG.E R11, desc[UR8][R2.64] ;  /* 0x00000008020ba981 */ /* 0x000ea2000c1e1900 */
[----:B------:R-:W-:Y:S01]  /*0890*/  ISETP.NE.AND P1, PT, R20, R6, PT ;  /* 0x000000061400720c */ /* 0x000fe20003f25270 */
[----:B--2---:R-:W-:-:S05]  /*08a0*/  @!P2 VIADD R11, R11, 0x1 ;  /* 0x000000010b0ba836 */ /* 0x004fca0000000000 */
[----:B------:R-:W-:Y:S07]  /*08b0*/  @!P2 STG.E desc[UR8][R2.64], R11 ;  /* 0x0000000b0200a986 */ /* 0x000fee000c101908 */
[----:B------:R-:W2:Y:S01]  /*08c0*/  @!P1 LDG.E R13, desc[UR8][R2.64] ;  /* 0x00000008020d9981 */ /* 0x000ea2000c1e1900 */
[----:B------:R-:W-:-:S03]  /*08d0*/  ISETP.NE.AND P2, PT, R20, R7, PT ;  /* 0x000000071400720c */ /* 0x000fc60003f45270 */
[----:B------:R-:W1:Y:S01]  /*08e0*/  LDS.128 R4, [UR4+-0x10] ;  /* 0xfffff004ff047984 */ /* 0x000e620008000c00 */
[----:B--2---:R-:W-:-:S05]  /*08f0*/  @!P1 VIADD R13, R13, 0x1 ;  /* 0x000000010d0d9836 */ /* 0x004fca0000000000 */
[----:B------:R2:W-:Y:S04]  /*0900*/  @!P1 STG.E desc[UR8][R2.64], R13 ;  /* 0x0000000d02009986 */ /* 0x0005e8000c101908 */
[----:B------:R-:W3:Y:S01]  /*0910*/  @!P2 LDG.E R12, desc[UR8][R2.64] ;  /* 0x00000008020ca981 */ /* 0x000ee2000c1e1900 */
[----:B-1----:R-:W-:Y:S01]  /*0920*/  ISETP.NE.AND P1, PT, R20, R4, PT ;  /* 0x000000041400720c */ /* 0x002fe20003f25270 */
[----:B---3--:R-:W-:-:S05]  /*0930*/  @!P2 VIADD R9, R12, 0x1 ;  /* 0x000000010c09a836 */ /* 0x008fca0000000000 */
[----:B------:R1:W-:Y:S07]  /*0940*/  @!P2 STG.E desc[UR8][R2.64], R9 ;  /* 0x000000090200a986 */ /* 0x0003ee000c101908 */
[----:B------:R-:W3:Y:S01]  /*0950*/  @!P1 LDG.E R4, desc[UR8][R2.64] ;  /* 0x0000000802049981 */ /* 0x000ee2000c1e1900 */
[----:B------:R-:W-:Y:S01]  /*0960*/  ISETP.NE.AND P2, PT, R20, R5, PT ;  /* 0x000000051400720c */ /* 0x000fe20003f45270 */
[----:B---3--:R-:W-:-:S05]  /*0970*/  @!P1 VIADD R11, R4, 0x1 ;  /* 0x00000001040b9836 */ /* 0x008fca0000000000 */
[----:B------:R-:W-:Y:S07]  /*0980*/  @!P1 STG.E desc[UR8][R2.64], R11 ;  /* 0x0000000b02009986 */ /* 0x000fee000c101908 */
[----:B------:R-:W2:Y:S01]  /*0990*/  @!P2 LDG.E R4, desc[UR8][R2.64] ;  /* 0x000000080204a981 */ /* 0x000ea2000c1e1900 */
[----:B------:R-:W-:Y:S01]  /*09a0*/  ISETP.NE.AND P1, PT, R20, R6, PT ;  /* 0x000000061400720c */ /* 0x000fe20003f25270 */
[----:B--2---:R-:W-:-:S05]  /*09b0*/  @!P2 VIADD R13, R4, 0x1 ;  /* 0x00000001040da836 */ /* 0x004fca0000000000 */
[----:B------:R-:W-:Y:S07]  /*09c0*/  @!P2 STG.E desc[UR8][R2.64], R13 ;  /* 0x0000000d0200a986 */ /* 0x000fee000c101908 */
[----:B------:R-:W1:Y:S01]  /*09d0*/  @!P1 LDG.E R4, desc[UR8][R2.64] ;  /* 0x0000000802049981 */ /* 0x000e62000c1e1900 */
[----:B------:R-:W-:Y:S01]  /*09e0*/  ISETP.NE.AND P2, PT, R20, R7, PT ;  /* 0x000000071400720c */ /* 0x000fe20003f45270 */
[----:B-1----:R-:W-:Y:S02]  /*09f0*/  @!P1 VIADD R9, R4, 0x1 ;  /* 0x0000000104099836 */ /* 0x002fe40000000000 */
[----:B------:R-:W1:Y:S04]  /*0a00*/  LDS.128 R4, [UR4] ;  /* 0x00000004ff047984 */ /* 0x000e680008000c00 */
[----:B------:R2:W-:Y:S06]  /*0a10*/  @!P1 STG.E desc[UR8][R2.64], R9 ;  /* 0x0000000902009986 */ /* 0x0005ec000c101908 */
        /* <DEDUP_REMOVED lines=15> */
[----:B------:R-:W1:Y:S04]  /*0b10*/  LDS.128 R4, [UR4+0x10] ;  /* 0x00001004ff047984 */ /* 0x000e680008000c00 */
        /* <DEDUP_REMOVED lines=17> */
[----:B--2---:R-:W2:Y:S01]  /*0c30*/  @!P2 LDG.E R11, desc[UR8][R2.64] ;  /* 0x00000008020ba981 */ /* 0x004ea2000c1e1900 */
[----:B------:R-:W-:Y:S01]  /*0c40*/  VIADD R0, R0, 0x10 ;  /* 0x0000001000007836 */ /* 0x000fe20000000000 */
[----:B------:R-:W-:-:S04]  /*0c50*/  UIADD3 UR4, UPT, UPT, UR4, 0x40, URZ ;  /* 0x0000004004047890 */ /* 0x000fc8000fffe0ff */
[----:B------:R-:W-:Y:S01]  /*0c60*/  ISETP.NE.AND P1, PT, R0, RZ, PT ;  /* 0x000000ff0000720c */ /* 0x000fe20003f25270 */
[----:B--2---:R-:W-:-:S05]  /*0c70*/  @!P2 VIADD R11, R11, 0x1 ;  /* 0x000000010b0ba836 */ /* 0x004fca0000000000 */
[----:B------:R1:W-:Y:S07]  /*0c80*/  @!P2 STG.E desc[UR8][R2.64], R11 ;  /* 0x0000000b0200a986 */ /* 0x0003ee000c101908 */
[----:B------:R-:W-:Y:S05]  /*0c90*/  @P1 BRA `(.L_x_12) ;  /* 0xfffffff800e01947 */ /* 0x000fea000383ffff */
.L_x_11:
[----:B------:R-:W-:Y:S05]  /*0ca0*/  @!P0 EXIT ;  /* 0x000000000000894d */ /* 0x000fea0003800000 */
[----:B------:R-:W2:Y:S01]  /*0cb0*/  LDCU UR4, c[0x0][0x390] ;  /* 0x00007200ff0477ac */ /* 0x000ea20008000800 */
[----:B------:R-:W-:Y:S01]  /*0cc0*/  ISETP.GE.U32.AND P0, PT, R10, 0x8, PT ;  /* 0x000000080a00780c */ /* 0x000fe20003f06070 */
[----:B--2---:R-:W-:-:S12]  /*0cd0*/  ULOP3.LUT UR5, UR4, 0x7, URZ, 0xc0, !UPT ;  /* 0x0000000704057892 */ /* 0x004fd8000f8ec0ff */
[----:B------:R-:W-:Y:S05]  /*0ce0*/  @!P0 BRA `(.L_x_13) ;  /* 0x0000000400048947 */ /* 0x000fea0003800000 */
[----:B-1----:R-:W1:Y:S01]  /*0cf0*/  S2R R5, SR_CgaCtaId ;  /* 0x0000000000057919 */ /* 0x002e620000008800 */
[----:B------:R-:W-:Y:S01]  /*0d00*/  MOV R0, 0x400 ;  /* 0x0000040000007802 */ /* 0x000fe20000000f00 */
[----:B------:R-:W-:Y:S03]  /*0d10*/  BSSY.RECONVERGENT B0, `(.L_x_14) ;  /* 0x0000012000007945 */ /* 0x000fe60003800200 */
[----:B-1----:R-:W-:-:S05]  /*0d20*/  LEA R5, R5, R0, 0x18 ;  /* 0x0000000005057211 */ /* 0x002fca00078ec0ff */
[----:B------:R-:W-:-:S05]  /*0d30*/  IMAD R0, R8, 0x4, R5 ;  /* 0x0000000408007824 */ /* 0x000fca00078e0205 */
[----:B------:R-:W1:Y:S04]  /*0d40*/  LDS.128 R4, [R0] ;  /* 0x0000000000047984 */ /* 0x000e680000000c00 */
[----:B------:R2:W3:Y:S01]  /*0d50*/  LDS.128 R12, [R0+0x10] ;  /* 0x00001000000c7984 */ /* 0x0004e20000000c00 */
[C---:B-1----:R-:W-:Y:S02]  /*0d60*/  ISETP.NE.AND P6, PT, R20.reuse, R4, PT ;  /* 0x000000041400720c */ /* 0x042fe40003fc5270 */
[C---:B------:R-:W-:Y:S02]  /*0d70*/  ISETP.NE.AND P2, PT, R20.reuse, R5, PT ;  /* 0x000000051400720c */ /* 0x040fe40003f45270 */
[----:B------:R-:W-:Y:S02]  /*0d80*/  ISETP.NE.AND P0, PT, R20, R6, PT ;  /* 0x000000061400720c */ /* 0x000fe40003f05270 */
[----:B--2---:R-:W-:-:S02]  /*0d90*/  P2R R0, PR, RZ, 0x4 ;  /* 0x00000004ff007803 */ /* 0x004fc40000000000 */
[C---:B------:R-:W-:Y:S02]  /*0da0*/  ISETP.NE.AND P1, PT, R20.reuse, R7, PT ;  /* 0x000000071400720c */ /* 0x040fe40003f25270 */
[C---:B---3--:R-:W-:Y:S02]  /*0db0*/  ISETP.NE.AND P2, PT, R20.reuse, R12, PT ;  /* 0x0000000c1400720c */ /* 0x048fe40003f45270 */
[C---:B------:R-:W-:Y:S02]  /*0dc0*/  ISETP.NE.AND P3, PT, R20.reuse, R13, PT ;  /* 0x0000000d1400720c */ /* 0x040fe40003f65270 */
[C---:B------:R-:W-:Y:S02]  /*0dd0*/  ISETP.NE.AND P4, PT, R20.reuse, R14, PT ;  /* 0x0000000e1400720c */ /* 0x040fe40003f85270 */
[----:B------:R-:W-:Y:S01]  /*0de0*/  ISETP.NE.AND P5, PT, R20, R15, PT ;  /* 0x0000000f1400720c */ /* 0x000fe20003fa5270 */
[----:B------:R-:W-:-:S12]  /*0df0*/  @P6 BRA `(.L_x_15) ;  /* 0x00000000000c6947 */ /* 0x000fd80003800000 */
[----:B------:R-:W2:Y:S02]  /*0e00*/  LDG.E R5, desc[UR8][R2.64] ;  /* 0x0000000802057981 */ /* 0x000ea4000c1e1900 */
[----:B--2---:R-:W-:-:S05]  /*0e10*/  VIADD R5, R5, 0x1 ;  /* 0x0000000105057836 */ /* 0x004fca0000000000 */
[----:B------:R1:W-:Y:S02]  /*0e20*/  STG.E desc[UR8][R2.64], R5 ;  /* 0x0000000502007986 */ /* 0x0003e4000c101908 */
.L_x_15:
[----:B------:R-:W-:Y:S05]  /*0e30*/  BSYNC.RECONVERGENT B0 ;  /* 0x0000000000007941 */ /* 0x000fea0003800200 */
.L_x_14:
[----:B------:R-:W-:Y:S01]  /*0e40*/  ISETP.NE.AND P6, PT, R0, RZ, PT ;  /* 0x000000ff0000720c */ /* 0x000fe20003fc5270 */
[----:B------:R-:W-:-:S12]  /*0e50*/  BSSY.RECONVERGENT B0, `(.L_x_16) ;  /* 0x0000005000007945 */ /* 0x000fd80003800200 */
[----:B------:R-:W-:Y:S05]  /*0e60*/  @P6 BRA `(.L_x_17) ;  /* 0x00000000000c6947 */ /* 0x000fea0003800000 */
[----:B-1----:R-:W2:Y:S02]  /*0e70*/  LDG.E R5, desc[UR8][R2.64] ;  /* 0x0000000802057981 */ /* 0x002ea4000c1e1900 */
[----:B--2---:R-:W-:-:S05]  /*0e80*/  VIADD R5, R5, 0x1 ;  /* 0x0000000105057836 */ /* 0x004fca0000000000 */
[----:B------:R2:W-:Y:S02]  /*0e90*/  STG.E desc[UR8][R2.64], R5 ;  /* 0x0000000502007986 */ /* 0x0005e4000c101908 */
.L_x_17:
[----:B------:R-:W-:Y:S05]  /*0ea0*/  BSYNC.RECONVERGENT B0 ;  /* 0x0000000000007941 */ /* 0x000fea0003800200 */
.L_x_16:
[----:B------:R-:W-:Y:S04]  /*0eb0*/  BSSY.RECONVERGENT B0, `(.L_x_18) ;  /* 0x0000005000007945 */ /* 0x000fe80003800200 */
[----:B------:R-:W-:Y:S05]  /*0ec0*/  @P0 BRA `(.L_x_19) ;  /* 0x00000000000c0947 */ /* 0x000fea0003800000 */
[----:B-12---:R-:W2:Y:S02]  /*0ed0*/  LDG.E R5, desc[UR8][R2.64] ;  /* 0x0000000802057981 */ /* 0x006ea4000c1e1900 */
[----:B--2---:R-:W-:-:S05]  /*0ee0*/  VIADD R5, R5, 0x1 ;  /* 0x0000000105057836 */ /* 0x004fca0000000000 */
[----:B------:R3:W-:Y:S02]  /*0ef0*/  STG.E desc[UR8][R2.64], R5 ;  /* 0x0000000502007986 */ /* 0x0007e4000c101908 */
.L_x_19:
[----:B------:R-:W-:Y:S05]  /*0f00*/  BSYNC.RECONVERGENT B0 ;  /* 0x0000000000007941 */ /* 0x000fea0003800200 */
.L_x_18:
[----:B------:R-:W-:Y:S04]  /*0f10*/  BSSY.RECONVERGENT B0, `(.L_x_20) ;  /* 0x0000005000007945 */ /* 0x000fe80003800200 */
[----:B------:R-:W-:Y:S05]  /*0f20*/  @P1 BRA `(.L_x_21) ;  /* 0x00000000000c1947 */ /* 0x000fea0003800000 */
[----:B-123--:R-:W2:Y:S02]  /*0f30*/  LDG.E R5, desc[UR8][R2.64] ;  /* 0x0000000802057981 */ /* 0x00eea4000c1e1900 */
[----:B--2---:R-:W-:-:S05]  /*0f40*/  VIADD R5, R5, 0x1 ;  /* 0x0000000105057836 */ /* 0x004fca0000000000 */
[----:B------:R4:W-:Y:S02]  /*0f50*/  STG.E desc[UR8][R2.64], R5 ;  /* 0x0000000502007986 */ /* 0x0009e4000c101908 */
.L_x_21:
[----:B------:R-:W-:Y:S05]  /*0f60*/  BSYNC.RECONVERGENT B0 ;  /* 0x0000000000007941 */ /* 0x000fea0003800200 */
.L_x_20:
[----:B------:R-:W-:Y:S04]  /*0f70*/  BSSY.RECONVERGENT B0, `(.L_x_22) ;  /* 0x0000005000007945 */ /* 0x000fe80003800200 */
[----:B------:R-:W-:Y:S05]  /*0f80*/  @P2 BRA `(.L_x_23) ;  /* 0x00000000000c2947 */ /* 0x000fea0003800000 */
[----:B-1234-:R-:W2:Y:S02]  /*0f90*/  LDG.E R5, desc[UR8][R2.64] ;  /* 0x0000000802057981 */ /* 0x01eea4000c1e1900 */
[----:B--2---:R-:W-:-:S05]  /*0fa0*/  VIADD R5, R5, 0x1 ;  /* 0x0000000105057836 */ /* 0x004fca0000000000 */
[----:B------:R1:W-:Y:S02]  /*0fb0*/  STG.E desc[UR8][R2.64], R5 ;  /* 0x0000000502007986 */ /* 0x0003e4000c101908 */
.L_x_23:
[----:B------:R-:W-:Y:S05]  /*0fc0*/  BSYNC.RECONVERGENT B0 ;  /* 0x0000000000007941 */ /* 0x000fea0003800200 */
.L_x_22:
[----:B------:R-:W-:Y:S04]  /*0fd0*/  BSSY.RECONVERGENT B0, `(.L_x_24) ;  /* 0x0000005000007945 */ /* 0x000fe80003800200 */
[----:B------:R-:W-:Y:S05]  /*0fe0*/  @P3 BRA `(.L_x_25) ;  /* 0x00000000000c3947 */ /* 0x000fea0003800000 */
[----:B-1234-:R-:W2:Y:S02]  /*0ff0*/  LDG.E R5, desc[UR8][R2.64] ;  /* 0x0000000802057981 */ /* 0x01eea4000c1e1900 */
[----:B--2---:R-:W-:-:S05]  /*1000*/  VIADD R5, R5, 0x1 ;  /* 0x0000000105057836 */ /* 0x004fca0000000000 */
[----:B------:R1:W-:Y:S02]  /*1010*/  STG.E desc[UR8][R2.64], R5 ;  /* 0x0000000502007986 */ /* 0x0003e4000c101908 */
.L_x_25:
[----:B------:R-:W-:Y:S05]  /*1020*/  BSYNC.RECONVERGENT B0 ;  /* 0x0000000000007941 */ /* 0x000fea0003800200 */
.L_x_24:
[----:B------:R-:W-:Y:S04]  /*1030*/  BSSY.RECONVERGENT B0, `(.L_x_26) ;  /* 0x0000005000007945 */ /* 0x000fe80003800200 */
[----:B------:R-:W-:Y:S05]  /*1040*/  @P4 BRA `(.L_x_27) ;  /* 0x00000000000c4947 */ /* 0x000fea0003800000 */
[----:B-1234-:R-:W2:Y:S02]  /*1050*/  LDG.E R5, desc[UR8][R2.64] ;  /* 0x0000000802057981 */ /* 0x01eea4000c1e1900 */
[----:B--2---:R-:W-:-:S05]  /*1060*/  VIADD R5, R5, 0x1 ;  /* 0x0000000105057836 */ /* 0x004fca0000000000 */
[----:B------:R1:W-:Y:S02]  /*1070*/  STG.E desc[UR8][R2.64], R5 ;  /* 0x0000000502007986 */ /* 0x0003e4000c101908 */
.L_x_27:
[----:B------:R-:W-:Y:S05]  /*1080*/  BSYNC.RECONVERGENT B0 ;  /* 0x0000000000007941 */ /* 0x000fea0003800200 */
.L_x_26:
[----:B------:R-:W-:Y:S04]  /*1090*/  BSSY.RECONVERGENT B0, `(.L_x_28) ;  /* 0x0000005000007945 */ /* 0x000fe80003800200 */
[----:B------:R-:W-:Y:S05]  /*10a0*/  @P5 BRA `(.L_x_29) ;  /* 0x00000000000c5947 */ /* 0x000fea0003800000 */
[----:B-1234-:R-:W2:Y:S02]  /*10b0*/  LDG.E R5, desc[UR8][R2.64] ;  /* 0x0000000802057981 */ /* 0x01eea4000c1e1900 */
[----:B--2---:R-:W-:-:S05]  /*10c0*/  VIADD R5, R5, 0x1 ;  /* 0x0000000105057836 */ /* 0x004fca0000000000 */
[----:B------:R1:W-:Y:S02]  /*10d0*/  STG.E desc[UR8][R2.64], R5 ;  /* 0x0000000502007986 */ /* 0x0003e4000c101908 */
.L_x_29:
[----:B------:R-:W-:Y:S05]  /*10e0*/  BSYNC.RECONVERGENT B0 ;  /* 0x0000000000007941 */ /* 0x000fea0003800200 */
.L_x_28:
[----:B------:R-:W-:-:S07]  /*10f0*/  VIADD R8, R8, 0x8 ;  /* 0x0000000808087836 */ /* 0x000fce0000000000 */
.L_x_13:
[----:B------:R-:W-:-:S13]  /*1100*/  ISETP.NE.AND P0, PT, RZ, UR5, PT ;  /* 0x00000005ff007c0c */ /* 0x000fda000bf05270 */
[----:B------:R-:W-:Y:S05]  /*1110*/  @!P0 EXIT ;  /* 0x000000000000894d */ /* 0x000fea0003800000 */
[----:B------:R-:W-:Y:S02]  /*1120*/  UISETP.GE.U32.AND UP0, UPT, UR5, 0x4, UPT ;  /* 0x000000040500788c */ /* 0x000fe4000bf06070 */
[----:B------:R-:W-:-:S07]  /*1130*/  ULOP3.LUT UR6, UR4, 0x3, URZ, 0xc0, !UPT ;  /* 0x0000000304067892 */ /* 0x000fce000f8ec0ff */
[----:B------:R-:W-:Y:S05]  /*1140*/  BRA.U !UP0, `(.L_x_30) ;  /* 0x0000000108887547 */ /* 0x000fea000b800000 */
[----:B-1234-:R-:W1:Y:S01]  /*1150*/  S2R R5, SR_CgaCtaId ;  /* 0x0000000000057919 */ /* 0x01ee620000008800 */
[----:B------:R-:W-:Y:S01]  /*1160*/  MOV R0, 0x400 ;  /* 0x0000040000007802 */ /* 0x000fe20000000f00 */
[----:B------:R-:W-:Y:S03]  /*1170*/  BSSY.RECONVERGENT B0, `(.L_x_31) ;  /* 0x000000c000007945 */ /* 0x000fe60003800200 */
[----:B-1----:R-:W-:-:S05]  /*1180*/  LEA R5, R5, R0, 0x18 ;  /* 0x0000000005057211 */ /* 0x002fca00078ec0ff */
[----:B------:R-:W-:-:S06]  /*1190*/  IMAD R5, R8, 0x4, R5 ;  /* 0x0000000408057824 */ /* 0x000fcc00078e0205 */
[----:B------:R-:W1:Y:S02]  /*11a0*/  LDS.128 R4, [R5] ;  /* 0x0000000005047984 */ /* 0x000e640000000c00 */
[C---:B-1----:R-:W-:Y:S02]  /*11b0*/  ISETP.NE.AND P0, PT, R20.reuse, R4, PT ;  /* 0x000000041400720c */ /* 0x042fe40003f05270 */
[C---:B------:R-:W-:Y:S02]  /*11c0*/  ISETP.NE.AND P1, PT, R20.reuse, R5, PT ;  /* 0x000000051400720c */ /* 0x040fe40003f25270 */
[C---:B------:R-:W-:Y:S02]  /*11d0*/  ISETP.NE.AND P2, PT, R20.reuse, R6, PT ;  /* 0x000000061400720c */ /* 0x040fe40003f45270 */
[----:B------:R-:W-:-:S07]  /*11e0*/  ISETP.NE.AND P3, PT, R20, R7, PT ;  /* 0x000000071400720c */ /* 0x000fce0003f65270 */
[----:B------:R-:W-:Y:S06]  /*11f0*/  @P0 BRA `(.L_x_32) ;  /* 0x00000000000c0947 */ /* 0x000fec0003800000 */
[----:B------:R-:W2:Y:S02]  /*1200*/  LDG.E R5, desc[UR8][R2.64] ;  /* 0x0000000802057981 */ /* 0x000ea4000c1e1900 */
[----:B--2---:R-:W-:-:S05]  /*1210*/  VIADD R5, R5, 0x1 ;  /* 0x0000000105057836 */ /* 0x004fca0000000000 */
[----:B------:R1:W-:Y:S02]  /*1220*/  STG.E desc[UR8][R2.64], R5 ;  /* 0x0000000502007986 */ /* 0x0003e4000c101908 */
.L_x_32:
[----:B------:R-:W-:Y:S05]  /*1230*/  BSYNC.RECONVERGENT B0 ;  /* 0x0000000000007941 */ /* 0x000fea0003800200 */
.L_x_31:
[----:B------:R-:W-:Y:S04]  /*1240*/  BSSY.RECONVERGENT B0, `(.L_x_33) ;  /* 0x0000005000007945 */ /* 0x000fe80003800200 */
[----:B------:R-:W-:Y:S05]  /*1250*/  @P1 BRA `(.L_x_34) ;  /* 0x00000000000c1947 */ /* 0x000fea0003800000 */
[----:B-1----:R-:W2:Y:S02]  /*1260*/  LDG.E R5, desc[UR8][R2.64] ;  /* 0x0000000802057981 */ /* 0x002ea4000c1e1900 */
[----:B--2---:R-:W-:-:S05]  /*1270*/  VIADD R5, R5, 0x1 ;  /* 0x0000000105057836 */ /* 0x004fca0000000000 */
[----:B------:R2:W-:Y:S02]  /*1280*/  STG.E desc[UR8][R2.64], R5 ;  /* 0x0000000502007986 */ /* 0x0005e4000c101908 */
.L_x_34:
[----:B------:R-:W-:Y:S05]  /*1290*/  BSYNC.RECONVERGENT B0 ;  /* 0x0000000000007941 */ /* 0x000fea0003800200 */
.L_x_33:
[----:B------:R-:W-:Y:S04]  /*12a0*/  BSSY.RECONVERGENT B0, `(.L_x_35) ;  /* 0x0000005000007945 */ /* 0x000fe80003800200 */
[----:B------:R-:W-:Y:S05]  /*12b0*/  @P2 BRA `(.L_x_36) ;  /* 0x00000000000c2947 */ /* 0x000fea0003800000 */
[----:B-12---:R-:W2:Y:S02]  /*12c0*/  LDG.E R5, desc[UR8][R2.64] ;  /* 0x0000000802057981 */ /* 0x006ea4000c1e1900 */
[----:B--2---:R-:W-:-:S05]  /*12d0*/  VIADD R5, R5, 0x1 ;  /* 0x0000000105057836 */ /* 0x004fca0000000000 */
[----:B------:R3:W-:Y:S02]  /*12e0*/  STG.E desc[UR8][R2.64], R5 ;  /* 0x0000000502007986 */ /* 0x0007e4000c101908 */
.L_x_36:
[----:B------:R-:W-:Y:S05]  /*12f0*/  BSYNC.RECONVERGENT B0 ;  /* 0x0000000000007941 */ /* 0x000fea0003800200 */
.L_x_35:
[----:B------:R-:W-:Y:S04]  /*1300*/  BSSY.RECONVERGENT B0, `(.L_x_37) ;  /* 0x0000005000007945 */ /* 0x000fe80003800200 */
[----:B------:R-:W-:Y:S05]  /*1310*/  @P3 BRA `(.L_x_38) ;  /* 0x00000000000c3947 */ /* 0x000fea0003800000 */
[----:B-123--:R-:W2:Y:S02]  /*1320*/  LDG.E R5, desc[UR8][R2.64] ;  /* 0x0000000802057981 */ /* 0x00eea4000c1e1900 */
[----:B--2---:R-:W-:-:S05]  /*1330*/  VIADD R5, R5, 0x1 ;  /* 0x0000000105057836 */ /* 0x004fca0000000000 */
[----:B------:R4:W-:Y:S02]  /*1340*/  STG.E desc[UR8][R2.64], R5 ;  /* 0x0000000502007986 */ /* 0x0009e4000c101908 */
.L_x_38:
[----:B------:R-:W-:Y:S05]  /*1350*/  BSYNC.RECONVERGENT B0 ;  /* 0x0000000000007941 */ /* 0x000fea0003800200 */
.L_x_37:
[----:B------:R-:W-:-:S07]  /*1360*/  VIADD R8, R8, 0x4 ;  /* 0x0000000408087836 */ /* 0x000fce0000000000 */
.L_x_30:
[----:B------:R-:W-:-:S13]  /*1370*/  ISETP.NE.AND P0, PT, RZ, UR6, PT ;  /* 0x00000006ff007c0c */ /* 0x000fda000bf05270 */
[----:B------:R-:W-:Y:S05]  /*1380*/  @!P0 EXIT ;  /* 0x000000000000894d */ /* 0x000fea0003800000 */
[----:B-1234-:R-:W1:Y:S01]  /*1390*/  S2R R5, SR_CgaCtaId ;  /* 0x0000000000057919 */ /* 0x01ee620000008800 */
[----:B------:R-:W-:Y:S01]  /*13a0*/  MOV R0, 0x400 ;  /* 0x0000040000007802 */ /* 0x000fe20000000f00 */
[----:B------:R-:W-:-:S03]  /*13b0*/  UIADD3 UR4, UPT, UPT, -UR6, URZ, URZ ;  /* 0x000000ff06047290 */ /* 0x000fc6000fffe1ff */
[----:B-1----:R-:W-:-:S05]  /*13c0*/  LEA R5, R5, R0, 0x18 ;  /* 0x0000000005057211 */ /* 0x002fca00078ec0ff */
[----:B------:R-:W-:-:S07]  /*13d0*/  IMAD R8, R8, 0x4, R5 ;  /* 0x0000000408087824 */ /* 0x000fce00078e0205 */
.L_x_39:
[----:B-1----:R-:W1:Y:S02]  /*13e0*/  LDS R5, [R8] ;  /* 0x0000000008057984 */ /* 0x002e640000000800 */
[----:B-1----:R-:W-:-:S13]  /*13f0*/  ISETP.NE.AND P0, PT, R20, R5, PT ;  /* 0x000000051400720c */ /* 0x002fda0003f05270 */
[----:B------:R-:W2:Y:S01]  /*1400*/  @!P0 LDG.E R0, desc[UR8][R2.64] ;  /* 0x0000000802008981 */ /* 0x000ea2000c1e1900 */
[----:B------:R-:W-:Y:S01]  /*1410*/  UIADD3 UR4, UPT, UPT, UR4, 0x1, URZ ;  /* 0x0000000104047890 */ /* 0x000fe2000fffe0ff */
[----:B------:R-:W-:-:S03]  /*1420*/  VIADD R8, R8, 0x4 ;  /* 0x0000000408087836 */ /* 0x000fc60000000000 */
[----:B------:R-:W-:Y:S01]  /*1430*/  UISETP.NE.AND UP0, UPT, UR4, URZ, UPT ;  /* 0x000000ff0400728c */ /* 0x000fe2000bf05270 */
[----:B--2---:R-:W-:-:S05]  /*1440*/  @!P0 VIADD R5, R0, 0x1 ;  /* 0x0000000100058836 */ /* 0x004fca0000000000 */
[----:B------:R1:W-:Y:S03]  /*1450*/  @!P0 STG.E desc[UR8][R2.64], R5 ;  /* 0x0000000502008986 */ /* 0x0003e6000c101908 */
[----:B------:R-:W-:Y:S05]  /*1460*/  BRA.U UP0, `(.L_x_39) ;  /* 0xfffffffd00dc7547 */ /* 0x000fea000b83ffff */
[----:B------:R-:W-:Y:S05]  /*1470*/  EXIT ;  /* 0x000000000000794d */ /* 0x000fea0003800000 */
.L_x_40:
        /* <DEDUP_REMOVED lines=16> */
.L_x_43:


//--------------------- .nv.shared._Z11bucket_sortPiS_S_ --------------------------
	.section	.nv.shared._Z11bucket_sortPiS_S_,"aw",@nobits
	.sectionflags	@""
	.align	16
	.zero		1024


//--------------------- .nv.shared.reserved.0     --------------------------
	.section	.nv.shared.reserved.0,"aw",@nobits
	.weak		__nv_reservedSMEM_offset_0_alias
	.size		__nv_reservedSMEM_offset_0_alias, 0, 64
	.other		__nv_reservedSMEM_offset_0_alias,@"STO_CUDA_RESERVED_SHARED STV_DEFAULT"
__nv_reservedSMEM_offset_0_alias:
	.zero		0
	.zero		64


//--------------------- .nv.shared._Z4scanPiS_i   --------------------------
	.section	.nv.shared._Z4scanPiS_i,"aw",@nobits
	.sectionflags	@""
	.align	16
	.zero		1024


//--------------------- .nv.shared._Z10put_bucketPiS_i --------------------------
	.section	.nv.shared._Z10put_bucketPiS_i,"aw",@nobits
	.sectionflags	@""
	.align	16
	.zero		1024


//--------------------- .nv.constant0._Z11bucket_sortPiS_S_ --------------------------
	.section	.nv.constant0._Z11bucket_sortPiS_S_,"a",@progbits
	.sectionflags	@""
	.align	4
.nv.constant0._Z11bucket_sortPiS_S_:
	.zero		920


//--------------------- .nv.constant0._Z4scanPiS_i --------------------------
	.section	.nv.constant0._Z4scanPiS_i,"a",@progbits
	.sectionflags	@""
	.align	4
.nv.constant0._Z4scanPiS_i:
	.zero		916


//--------------------- .nv.constant0._Z10put_bucketPiS_i --------------------------
	.section	.nv.constant0._Z10put_bucketPiS_i,"a",@progbits
	.sectionflags	@""
	.align	4
.nv.constant0._Z10put_bucketPiS_i:
	.zero		916


//--------------------- SYMBOLS --------------------------

	.type		.nv.reservedSmem.offset0,@object
	.size		.nv.reservedSmem.offset0,0x4
	.type		.nv.reservedSmem.cap,@object
	.size		.nv.reservedSmem.cap,0x4
